def attn_fwd(
    Q,
    K,
    V,
    Out,
    Lse,
    sm_scale,
    stride_qz,
    stride_qh,
    stride_qm,
    stride_qk,
    stride_kz,
    stride_kh,
    stride_kn,
    stride_kk,
    stride_vz,
    stride_vh,
    stride_vn,
    stride_vk,
    stride_oz,
    stride_oh,
    stride_om,
    stride_ok,
    seqlen_q,
    seqlen_k,
    BLOCK_M: tl.constexpr,
    BLOCK_N: tl.constexpr,
    HEAD_DIM: tl.constexpr,
    CAUSAL: tl.constexpr,
):
    start_m = tl.program_id(0)
    off_hz = tl.program_id(1)
    q_off = off_hz * stride_qh
    k_off = off_hz * stride_kh
    v_off = off_hz * stride_vh
    offs_m = start_m * BLOCK_M + tl.arange(0, BLOCK_M)
    offs_d = tl.arange(0, HEAD_DIM)
    offs_n = tl.arange(0, BLOCK_N)
    q_ptrs = Q + q_off + offs_m[:, None] * stride_qm + offs_d[None, :] * stride_qk
    k_ptrs = K + k_off + offs_d[:, None] * stride_kk + offs_n[None, :] * stride_kn
    v_ptrs = V + v_off + offs_n[:, None] * stride_vn + offs_d[None, :] * stride_vk
    m_i = tl.full([BLOCK_M], float("-inf"), dtype=tl.float32)
    l_i = tl.zeros([BLOCK_M], dtype=tl.float32) + 1.0
    acc = tl.zeros([BLOCK_M, HEAD_DIM], dtype=tl.float32)
    q = tl.load(q_ptrs)
    acc, l_i, m_i = _attn_fwd_inner(
        acc,
        l_i,
        m_i,
        q,
        k_ptrs,
        v_ptrs,
        sm_scale,
        stride_kn,
        stride_vn,
        start_m,
        seqlen_k,
        BLOCK_M,
        BLOCK_N,
        HEAD_DIM,
        CAUSAL,
    )
    acc = acc / l_i[:, None]
    lse = m_i + tl.math.log2(l_i) / 1.4426950408889634
    o_ptrs = (
        Out
        + off_hz * stride_oh
        + offs_m[:, None] * stride_om
        + offs_d[None, :] * stride_ok
    )
    tl.store(o_ptrs, acc.to(Out.dtype.element_ty))
    tl.store(Lse + off_hz * seqlen_q + offs_m, lse)

# config = {"BLOCK_M": 32, "BLOCK_N": 64, "HEAD_DIM": 16, "arch": "sm_100", "causal": false, "dtype": "bf16", "num_stages": 2, "num_warps": 4}
# arch = sm_100


// ===== COMPILED SASS (sm_100a) =====

	.target	sm_100a

	.elftype	@"ET_EXEC"


//--------------------- .note.nv.tkinfo           --------------------------
	.section	.note.nv.tkinfo,"",@"SHT_NOTE"
	.sectionflags	@"SHF_NOTE_NV_TKINFO"
	.tkinfo
        /*0018*/ 	.word	0x00000081
        /*0030*/ 	.string	""
        /*0030*/ 	.string	"ptxas-blackwell"
        /*0030*/ 	.string	"Cuda compilation tools, release 12.9, V12.9.86"
        /*0030*/ 	.string	"Build cuda_12.9.r12.9/compiler.36037853_0"
        /*0030*/ 	.string	"-v  -suppress-debug-info  -lineinfo  -arch sm_100a "



//--------------------- .note.nv.cuver            --------------------------
	.section	.note.nv.cuver,"",@"SHT_NOTE"
	.sectionflags	@"SHF_NOTE_NV_CUVER"
        /*0018*/ 	.short	0x0001
        /*001a*/ 	.short	0x0064
        /*001c*/ 	.short	0x0001
        /*001e*/ 	.short	0x0000
        /*0020*/ 	.short	0x0001
        /*0022*/ 	.short	0x0000


//--------------------- .nv.info                  --------------------------
	.section	.nv.info,"",@"SHT_CUDA_INFO"
	.align	4


	//----- nvinfo : EIATTR_REGCOUNT
	.align		4
        /*0000*/ 	.byte	0x04, 0x2f
        /*0002*/ 	.short	(.L_2 - .L_1)
	.align		4
.L_1:
        /*0004*/ 	.word	index@(attn_fwd)
        /*0008*/ 	.word	0x0000006c


	//----- nvinfo : EIATTR_FRAME_SIZE
	.align		4
.L_2:
        /*000c*/ 	.byte	0x04, 0x11
        /*000e*/ 	.short	(.L_4 - .L_3)
	.align		4
.L_3:
        /*0010*/ 	.word	index@(attn_fwd)
        /*0014*/ 	.word	0x00000000


	//----- nvinfo : EIATTR_MIN_STACK_SIZE
	.align		4
.L_4:
        /*0018*/ 	.byte	0x04, 0x12
        /*001a*/ 	.short	(.L_6 - .L_5)
	.align		4
.L_5:
        /*001c*/ 	.word	index@(attn_fwd)
        /*0020*/ 	.word	0x00000000
.L_6:


//--------------------- .nv.info.attn_fwd         --------------------------
	.section	.nv.info.attn_fwd,"",@"SHT_CUDA_INFO"
	.sectionflags	@""
	.align	4


	//----- nvinfo : EIATTR_CUDA_API_VERSION
	.align		4
        /*0000*/ 	.byte	0x04, 0x37
        /*0002*/ 	.short	(.L_8 - .L_7)
.L_7:
        /*0004*/ 	.word	0x00000081


	//----- nvinfo : EIATTR_KPARAM_INFO
	.align		4
.L_8:
        /*0008*/ 	.byte	0x04, 0x17
        /*000a*/ 	.short	(.L_10 - .L_9)
.L_9:
        /*000c*/ 	.word	0x00000000
        /*0010*/ 	.short	0x0019
        /*0012*/ 	.short	0x0080
        /*0014*/ 	.byte	0x00, 0xf4, 0x21, 0x00


	//----- nvinfo : EIATTR_KPARAM_INFO
	.align		4
.L_10:
        /*0018*/ 	.byte	0x04, 0x17
        /*001a*/ 	.short	(.L_12 - .L_11)
.L_11:
        /*001c*/ 	.word	0x00000000
        /*0020*/ 	.short	0x0018
        /*0022*/ 	.short	0x0078
        /*0024*/ 	.byte	0x00, 0xf4, 0x21, 0x00


	//----- nvinfo : EIATTR_KPARAM_INFO
	.align		4
.L_12:
        /*0028*/ 	.byte	0x04, 0x17
        /*002a*/ 	.short	(.L_14 - .L_13)
.L_13:
        /*002c*/ 	.word	0x00000000
        /*0030*/ 	.short	0x0017
        /*0032*/ 	.short	0x0070
        /*0034*/ 	.byte	0x00, 0xf0, 0x11, 0x00


	//----- nvinfo : EIATTR_KPARAM_INFO
	.align		4
.L_14:
        /*0038*/ 	.byte	0x04, 0x17
        /*003a*/ 	.short	(.L_16 - .L_15)
.L_15:
        /*003c*/ 	.word	0x00000000
        /*0040*/ 	.short	0x0016
        /*0042*/ 	.short	0x006c
        /*0044*/ 	.byte	0x00, 0xf0, 0x11, 0x00


	//----- nvinfo : EIATTR_KPARAM_INFO
	.align		4
.L_16:
        /*0048*/ 	.byte	0x04, 0x17
        /*004a*/ 	.short	(.L_18 - .L_17)
.L_17:
        /*004c*/ 	.word	0x00000000
        /*0050*/ 	.short	0x0015
        /*0052*/ 	.short	0x0068
        /*0054*/ 	.byte	0x00, 0xf0, 0x11, 0x00


	//----- nvinfo : EIATTR_KPARAM_INFO
	.align		4
.L_18:
        /*0058*/ 	.byte	0x04, 0x17
        /*005a*/ 	.short	(.L_20 - .L_19)
.L_19:
        /*005c*/ 	.word	0x00000000
        /*0060*/ 	.short	0x0014
        /*0062*/ 	.short	0x0064
        /*0064*/ 	.byte	0x00, 0xf0, 0x11, 0x00


	//----- nvinfo : EIATTR_KPARAM_INFO
	.align		4
.L_20:
        /*0068*/ 	.byte	0x04, 0x17
        /*006a*/ 	.short	(.L_22 - .L_21)
.L_21:
        /*006c*/ 	.word	0x00000000
        /*0070*/ 	.short	0x0013
        /*0072*/ 	.short	0x0060
        /*0074*/ 	.byte	0x00, 0xf0, 0x11, 0x00


	//----- nvinfo : EIATTR_KPARAM_INFO
	.align		4
.L_22:
        /*0078*/ 	.byte	0x04, 0x17
        /*007a*/ 	.short	(.L_24 - .L_23)
.L_23:
        /*007c*/ 	.word	0x00000000
        /*0080*/ 	.short	0x0012
        /*0082*/ 	.short	0x005c
        /*0084*/ 	.byte	0x00, 0xf0, 0x11, 0x00


	//----- nvinfo : EIATTR_KPARAM_INFO
	.align		4
.L_24:
        /*0088*/ 	.byte	0x04, 0x17
        /*008a*/ 	.short	(.L_26 - .L_25)
.L_25:
        /*008c*/ 	.word	0x00000000
        /*0090*/ 	.short	0x0011
        /*0092*/ 	.short	0x0058
        /*0094*/ 	.byte	0x00, 0xf0, 0x11, 0x00


	//----- nvinfo : EIATTR_KPARAM_INFO
	.align		4
.L_26:
        /*0098*/ 	.byte	0x04, 0x17
        /*009a*/ 	.short	(.L_28 - .L_27)
.L_27:
        /*009c*/ 	.word	0x00000000
        /*00a0*/ 	.short	0x0010
        /*00a2*/ 	.short	0x0054
        /*00a4*/ 	.byte	0x00, 0xf0, 0x11, 0x00


	//----- nvinfo : EIATTR_KPARAM_INFO
	.align		4
.L_28:
        /*00a8*/ 	.byte	0x04, 0x17
        /*00aa*/ 	.short	(.L_30 - .L_29)
.L_29:
        /*00ac*/ 	.word	0x00000000
        /*00b0*/ 	.short	0x000f
        /*00b2*/ 	.short	0x0050
        /*00b4*/ 	.byte	0x00, 0xf0, 0x11, 0x00


	//----- nvinfo : EIATTR_KPARAM_INFO
	.align		4
.L_30:
        /*00b8*/ 	.byte	0x04, 0x17
        /*00ba*/ 	.short	(.L_32 - .L_31)
.L_31:
        /*00bc*/ 	.word	0x00000000
        /*00c0*/ 	.short	0x000e
        /*00c2*/ 	.short	0x004c
        /*00c4*/ 	.byte	0x00, 0xf0, 0x11, 0x00


	//----- nvinfo : EIATTR_KPARAM_INFO
	.align		4
.L_32:
        /*00c8*/ 	.byte	0x04, 0x17
        /*00ca*/ 	.short	(.L_34 - .L_33)
.L_33:
        /*00cc*/ 	.word	0x00000000
        /*00d0*/ 	.short	0x000d
        /*00d2*/ 	.short	0x0048
        /*00d4*/ 	.byte	0x00, 0xf0, 0x11, 0x00


	//----- nvinfo : EIATTR_KPARAM_INFO
	.align		4
.L_34:
        /*00d8*/ 	.byte	0x04, 0x17
        /*00da*/ 	.short	(.L_36 - .L_35)
.L_35:
        /*00dc*/ 	.word	0x00000000
        /*00e0*/ 	.short	0x000c
        /*00e2*/ 	.short	0x0044
        /*00e4*/ 	.byte	0x00, 0xf0, 0x11, 0x00


	//----- nvinfo : EIATTR_KPARAM_INFO
	.align		4
.L_36:
        /*00e8*/ 	.byte	0x04, 0x17
        /*00ea*/ 	.short	(.L_38 - .L_37)
.L_37:
        /*00ec*/ 	.word	0x00000000
        /*00f0*/ 	.short	0x000b
        /*00f2*/ 	.short	0x0040
        /*00f4*/ 	.byte	0x00, 0xf0, 0x11, 0x00


	//----- nvinfo : EIATTR_KPARAM_INFO
	.align		4
.L_38:
        /*00f8*/ 	.byte	0x04, 0x17
        /*00fa*/ 	.short	(.L_40 - .L_39)
.L_39:
        /*00fc*/ 	.word	0x00000000
        /*0100*/ 	.short	0x000a
        /*0102*/ 	.short	0x003c
        /*0104*/ 	.byte	0x00, 0xf0, 0x11, 0x00


	//----- nvinfo : EIATTR_KPARAM_INFO
	.align		4
.L_40:
        /*0108*/ 	.byte	0x04, 0x17
        /*010a*/ 	.short	(.L_42 - .L_41)
.L_41:
        /*010c*/ 	.word	0x00000000
        /*0110*/ 	.short	0x0009
        /*0112*/ 	.short	0x0038
        /*0114*/ 	.byte	0x00, 0xf0, 0x11, 0x00


	//----- nvinfo : EIATTR_KPARAM_INFO
	.align		4
.L_42:
        /*0118*/ 	.byte	0x04, 0x17
        /*011a*/ 	.short	(.L_44 - .L_43)
.L_43:
        /*011c*/ 	.word	0x00000000
        /*0120*/ 	.short	0x0008
        /*0122*/ 	.short	0x0034
        /*0124*/ 	.byte	0x00, 0xf0, 0x11, 0x00


	//----- nvinfo : EIATTR_KPARAM_INFO
	.align		4
.L_44:
        /*0128*/ 	.byte	0x04, 0x17
        /*012a*/ 	.short	(.L_46 - .L_45)
.L_45:
        /*012c*/ 	.word	0x00000000
        /*0130*/ 	.short	0x0007
        /*0132*/ 	.short	0x0030
        /*0134*/ 	.byte	0x00, 0xf0, 0x11, 0x00


	//----- nvinfo : EIATTR_KPARAM_INFO
	.align		4
.L_46:
        /*0138*/ 	.byte	0x04, 0x17
        /*013a*/ 	.short	(.L_48 - .L_47)
.L_47:
        /*013c*/ 	.word	0x00000000
        /*0140*/ 	.short	0x0006
        /*0142*/ 	.short	0x002c
        /*0144*/ 	.byte	0x00, 0xf0, 0x11, 0x00


	//----- nvinfo : EIATTR_KPARAM_INFO
	.align		4
.L_48:
        /*0148*/ 	.byte	0x04, 0x17
        /*014a*/ 	.short	(.L_50 - .L_49)
.L_49:
        /*014c*/ 	.word	0x00000000
        /*0150*/ 	.short	0x0005
        /*0152*/ 	.short	0x0028
        /*0154*/ 	.byte	0x00, 0xf0, 0x11, 0x00


	//----- nvinfo : EIATTR_KPARAM_INFO
	.align		4
.L_50:
        /*0158*/ 	.byte	0x04, 0x17
        /*015a*/ 	.short	(.L_52 - .L_51)
.L_51:
        /*015c*/ 	.word	0x00000000
        /*0160*/ 	.short	0x0004
        /*0162*/ 	.short	0x0020
        /*0164*/ 	.byte	0x00, 0xf4, 0x21, 0x00


	//----- nvinfo : EIATTR_KPARAM_INFO
	.align		4
.L_52:
        /*0168*/ 	.byte	0x04, 0x17
        /*016a*/ 	.short	(.L_54 - .L_53)
.L_53:
        /*016c*/ 	.word	0x00000000
        /*0170*/ 	.short	0x0003
        /*0172*/ 	.short	0x0018
        /*0174*/ 	.byte	0x00, 0xf4, 0x21, 0x00


	//----- nvinfo : EIATTR_KPARAM_INFO
	.align		4
.L_54:
        /*0178*/ 	.byte	0x04, 0x17
        /*017a*/ 	.short	(.L_56 - .L_55)
.L_55:
        /*017c*/ 	.word	0x00000000
        /*0180*/ 	.short	0x0002
        /*0182*/ 	.short	0x0010
        /*0184*/ 	.byte	0x00, 0xf4, 0x21, 0x00


	//----- nvinfo : EIATTR_KPARAM_INFO
	.align		4
.L_56:
        /*0188*/ 	.byte	0x04, 0x17
        /*018a*/ 	.short	(.L_58 - .L_57)
.L_57:
        /*018c*/ 	.word	0x00000000
        /*0190*/ 	.short	0x0001
        /*0192*/ 	.short	0x0008
        /*0194*/ 	.byte	0x00, 0xf4, 0x21, 0x00


	//----- nvinfo : EIATTR_KPARAM_INFO
	.align		4
.L_58:
        /*0198*/ 	.byte	0x04, 0x17
        /*019a*/ 	.short	(.L_60 - .L_59)
.L_59:
        /*019c*/ 	.word	0x00000000
        /*01a0*/ 	.short	0x0000
        /*01a2*/ 	.short	0x0000
        /*01a4*/ 	.byte	0x00, 0xf4, 0x21, 0x00


	//----- nvinfo : EIATTR_SPARSE_MMA_MASK
	.align		4
.L_60:
        /*01a8*/ 	.byte	0x03, 0x50
        /*01aa*/ 	.short	0x0000


	//----- nvinfo : EIATTR_MAXREG_COUNT
	.align		4
        /*01ac*/ 	.byte	0x03, 0x1b
        /*01ae*/ 	.short	0x00ff


	//----- nvinfo : EIATTR_NUM_BARRIERS
	.align		4
        /*01b0*/ 	.byte	0x02, 0x4c
        /*01b2*/ 	.byte	0x01
	.zero		1


	//----- nvinfo : EIATTR_COOP_GROUP_MASK_REGIDS
	.align		4
        /*01b4*/ 	.byte	0x04, 0x29
        /*01b6*/ 	.short	(.L_62 - .L_61)


	//   ....[0]....
.L_61:
        /*01b8*/ 	.word	0xffffffff


	//   ....[1]....
        /*01bc*/ 	.word	0xffffffff


	//   ....[2]....
        /*01c0*/ 	.word	0xffffffff


	//   ....[3]....
        /*01c4*/ 	.word	0xffffffff


	//   ....[4]....
        /*01c8*/ 	.word	0xffffffff


	//   ....[5]....
        /*01cc*/ 	.word	0xffffffff


	//   ....[6]....
        /*01d0*/ 	.word	0xffffffff


	//   ....[7]....
        /*01d4*/ 	.word	0xffffffff


	//----- nvinfo : EIATTR_COOP_GROUP_INSTR_OFFSETS
	.align		4
.L_62:
        /*01d8*/ 	.byte	0x04, 0x28
        /*01da*/ 	.short	(.L_64 - .L_63)


	//   ....[0]....
.L_63:
        /*01dc*/ 	.word	0x00000fc0


	//   ....[1]....
        /*01e0*/ 	.word	0x00001000


	//   ....[2]....
        /*01e4*/ 	.word	0x00001340


	//   ....[3]....
        /*01e8*/ 	.word	0x00001370


	//   ....[4]....
        /*01ec*/ 	.word	0x00001c00


	//   ....[5]....
        /*01f0*/ 	.word	0x00001c10


	//   ....[6]....
        /*01f4*/ 	.word	0x00001cb0


	//   ....[7]....
        /*01f8*/ 	.word	0x00001cd0


	//----- nvinfo : EIATTR_VRC_CTA_INIT_COUNT
	.align		4
.L_64:
        /*01fc*/ 	.byte	0x02, 0x4a
	.zero		1
	.zero		1


	//----- nvinfo : EIATTR_EXIT_INSTR_OFFSETS
	.align		4
        /*0200*/ 	.byte	0x04, 0x1c
        /*0202*/ 	.short	(.L_66 - .L_65)


	//   ....[0]....
.L_65:
        /*0204*/ 	.word	0x00002930


	//   ....[1]....
        /*0208*/ 	.word	0x00002960


	//----- nvinfo : EIATTR_REQNTID
	.align		4
.L_66:
        /*020c*/ 	.byte	0x04, 0x10
        /*020e*/ 	.short	(.L_68 - .L_67)
.L_67:
        /*0210*/ 	.word	0x00000080
        /*0214*/ 	.word	0x00000001
        /*0218*/ 	.word	0x00000001


	//----- nvinfo : EIATTR_CBANK_PARAM_SIZE
	.align		4
.L_68:
        /*021c*/ 	.byte	0x03, 0x19
        /*021e*/ 	.short	0x0088


	//----- nvinfo : EIATTR_PARAM_CBANK
	.align		4
        /*0220*/ 	.byte	0x04, 0x0a
        /*0222*/ 	.short	(.L_70 - .L_69)
	.align		4
.L_69:
        /*0224*/ 	.word	index@(.nv.constant0.attn_fwd)
        /*0228*/ 	.short	0x0380
        /*022a*/ 	.short	0x0088


	//----- nvinfo : EIATTR_SW_WAR
	.align		4
.L_70:
        /*022c*/ 	.byte	0x04, 0x36
        /*022e*/ 	.short	(.L_72 - .L_71)
.L_71:
        /*0230*/ 	.word	0x00000008
.L_72:


//--------------------- .nv.compat                --------------------------
	.section	.nv.compat,"",@"SHT_CUDA_COMPAT_INFO"
	.align	4
        /*0000*/ 	.byte	0x02, 0x02, 0x01, 0x00, 0x02, 0x05, 0x05, 0x00, 0x02, 0x03, 0x00, 0x00, 0x02, 0x06, 0x01, 0x00


//--------------------- .nv.callgraph             --------------------------
	.section	.nv.callgraph,"",@"SHT_CUDA_CALLGRAPH"
	.align	4
	.sectionentsize	8
	.align		4
        /*0000*/ 	.word	0x00000000
	.align		4
        /*0004*/ 	.word	0xffffffff
	.align		4
        /*0008*/ 	.word	0x00000000
	.align		4
        /*000c*/ 	.word	0xfffffffe
	.align		4
        /*0010*/ 	.word	0x00000000
	.align		4
        /*0014*/ 	.word	0xfffffffd
	.align		4
        /*0018*/ 	.word	0x00000000
	.align		4
        /*001c*/ 	.word	0xfffffffc


//--------------------- .nv.constant4             --------------------------
	.section	.nv.constant4,"a",@progbits
	.align	8
	.align		8
.nv.constant4:
        /*0000*/ 	.dword	_$_str


//--------------------- .text.attn_fwd            --------------------------
	.section	.text.attn_fwd,"ax",@progbits
	.align	128
        .global         attn_fwd
        .type           attn_fwd,@function
        .size           attn_fwd,(.L_x_3 - attn_fwd)
        .other          attn_fwd,@"STO_CUDA_ENTRY STV_DEFAULT"
attn_fwd:
.text.attn_fwd:
[----:B------:R-:W0:Y:S01]  /*0000*/  LDC R1, c[0x0][0x37c] ;  /* 0x0000df00ff017b82 */ /* 0x000e220000000800 */
[----:B------:R-:W1:Y:S07]  /*0010*/  S2R R19, SR_TID.X ;  /* 0x0000000000137919 */ /* 0x000e6e0000002100 */
[----:B------:R-:W2:Y:S01]  /*0020*/  S2UR UR6, SR_CTAID.Y ;  /* 0x00000000000679c3 */ /* 0x000ea20000002600 */
[----:B------:R-:W2:Y:S01]  /*0030*/  LDCU.64 UR4, c[0x0][0x3b0] ;  /* 0x00007600ff0477ac */ /* 0x000ea20008000a00 */
[----:B------:R-:W3:Y:S01]  /*0040*/  S2R R3, SR_CTAID.X ;  /* 0x0000000000037919 */ /* 0x000ee20000002500 */
[----:B------:R-:W4:Y:S05]  /*0050*/  LDCU.64 UR10, c[0x0][0x358] ;  /* 0x00006b00ff0a77ac */ /* 0x000f2a0008000a00 */
[----:B------:R-:W5:Y:S08]  /*0060*/  LDC R4, c[0x0][0x3b8] ;  /* 0x0000ee00ff047b82 */ /* 0x000f700000000800 */
[----:B------:R-:W0:Y:S01]  /*0070*/  LDC.64 R10, c[0x0][0x380] ;  /* 0x0000e000ff0a7b82 */ /* 0x000e220000000a00 */
[----:B--2---:R-:W-:-:S04]  /*0080*/  UIMAD UR4, UR6, UR4, URZ ;  /* 0x00000004060472a4 */ /* 0x004fc8000f8e02ff */
[----:B------:R-:W-:Y:S01]  /*0090*/  USHF.L.U32 UR7, UR4, 0x1, URZ ;  /* 0x0000000104077899 */ /* 0x000fe200080006ff */
[----:B-1----:R-:W-:Y:S02]  /*00a0*/  LOP3.LUT R0, R19, 0x1f, RZ, 0xc0, !PT ;  /* 0x0000001f13007812 */ /* 0x002fe400078ec0ff */
[----:B------:R-:W-:Y:S02]  /*00b0*/  SHF.R.U32.HI R2, RZ, 0x5, R19 ;  /* 0x00000005ff027819 */ /* 0x000fe40000011613 */
[----:B---3--:R-:W-:Y:S02]  /*00c0*/  LEA R0, R3, R0, 0x5 ;  /* 0x0000000003007211 */ /* 0x008fe400078e28ff */
[----:B------:R-:W-:-:S03]  /*00d0*/  SGXT.U32 R3, R2, 0x2 ;  /* 0x000000020203781a */ /* 0x000fc60000000000 */
[----:B------:R-:W-:Y:S01]  /*00e0*/  IMAD R2, R0, UR5, RZ ;  /* 0x0000000500027c24 */ /* 0x000fe2000f8e02ff */
[----:B------:R-:W-:Y:S01]  /*00f0*/  UIMAD.WIDE UR4, UR4, 0x2, URZ ;  /* 0x00000002040478a5 */ /* 0x000fe2000f8e02ff */
[----:B-----5:R-:W-:-:S03]  /*0100*/  IMAD R5, R3, R4, RZ ;  /* 0x0000000403057224 */ /* 0x020fc600078e02ff */
[C---:B------:R-:W-:Y:S01]  /*0110*/  SHF.L.U32 R3, R2.reuse, 0x1, RZ ;  /* 0x0000000102037819 */ /* 0x040fe200000006ff */
[----:B------:R-:W-:Y:S01]  /*0120*/  IMAD.HI R2, R2, 0x2, RZ ;  /* 0x0000000202027827 */ /* 0x000fe200078e02ff */
[C---:B------:R-:W-:Y:S02]  /*0130*/  LEA R7, R4.reuse, R5, 0x2 ;  /* 0x0000000504077211 */ /* 0x040fe400078e10ff */
[----:B0-----:R-:W-:Y:S01]  /*0140*/  IADD3 R8, P0, P1, R3, UR7, R10 ;  /* 0x0000000703087c10 */ /* 0x001fe2000f91e00a */
[----:B------:R-:W-:Y:S01]  /*0150*/  UMOV UR4, 0x400 ;  /* 0x0000040000047882 */ /* 0x000fe20000000000 */
[----:B------:R-:W-:Y:S01]  /*0160*/  LEA R9, R4, R7, 0x2 ;  /* 0x0000000704097211 */ /* 0x000fe200078e10ff */
[----:B------:R-:W0:Y:S01]  /*0170*/  LDCU UR7, c[0x0][0x3f0] ;  /* 0x00007e00ff0777ac */ /* 0x000e220008000800 */
[----:B------:R-:W-:Y:S02]  /*0180*/  IADD3.X R12, PT, PT, R2, UR5, R11, P0, P1 ;  /* 0x00000005020c7c10 */ /* 0x000fe400087e240b */
[----:B------:R-:W-:-:S02]  /*0190*/  LEA R2, P0, R5, R8, 0x1 ;  /* 0x0000000805027211 */ /* 0x000fc400078008ff */
[----:B------:R-:W-:Y:S02]  /*01a0*/  LEA R10, R4, R9, 0x2 ;  /* 0x00000009040a7211 */ /* 0x000fe400078e10ff */
[-C--:B------:R-:W-:Y:S02]  /*01b0*/  LEA R4, P1, R7, R8.reuse, 0x1 ;  /* 0x0000000807047211 */ /* 0x080fe400078208ff */
[----:B------:R-:W-:Y:S02]  /*01c0*/  LEA R6, P2, R9, R8, 0x1 ;  /* 0x0000000809067211 */ /* 0x000fe400078408ff */
[----:B------:R-:W-:Y:S02]  /*01d0*/  LEA.HI.X.SX32 R3, R5, R12, 0x1, P0 ;  /* 0x0000000c05037211 */ /* 0x000fe400000f0eff */
[----:B------:R-:W-:Y:S02]  /*01e0*/  LEA R8, P0, R10, R8, 0x1 ;  /* 0x000000080a087211 */ /* 0x000fe400078008ff */
[-C--:B------:R-:W-:Y:S01]  /*01f0*/  LEA.HI.X.SX32 R5, R7, R12.reuse, 0x1, P1 ;  /* 0x0000000c07057211 */ /* 0x080fe200008f0eff */
[----:B----4-:R1:W2:Y:S01]  /*0200*/  LDG.E.U16 R11, desc[UR10][R2.64] ;  /* 0x0000000a020b7981 */ /* 0x0102a2000c1e1500 */
[----:B------:R-:W-:-:S02]  /*0210*/  LEA.HI.X.SX32 R7, R9, R12, 0x1, P2 ;  /* 0x0000000c09077211 */ /* 0x000fc400010f0eff */
[----:B------:R-:W-:Y:S01]  /*0220*/  LEA.HI.X.SX32 R9, R10, R12, 0x1, P0 ;  /* 0x0000000c0a097211 */ /* 0x000fe200000f0eff */
[----:B------:R-:W3:Y:S04]  /*0230*/  LDG.E.U16 R4, desc[UR10][R4.64] ;  /* 0x0000000a04047981 */ /* 0x000ee8000c1e1500 */
[----:B------:R4:W5:Y:S04]  /*0240*/  LDG.E.U16 R13, desc[UR10][R6.64] ;  /* 0x0000000a060d7981 */ /* 0x000968000c1e1500 */
[----:B------:R-:W3:Y:S01]  /*0250*/  LDG.E.U16 R8, desc[UR10][R8.64] ;  /* 0x0000000a08087981 */ /* 0x000ee2000c1e1500 */
[----:B------:R-:W0:Y:S01]  /*0260*/  S2UR UR5, SR_CgaCtaId ;  /* 0x00000000000579c3 */ /* 0x000e220000008800 */
[----:B------:R-:W-:-:S02]  /*0270*/  SHF.R.S32.HI R10, RZ, 0x6, R19 ;  /* 0x00000006ff0a7819 */ /* 0x000fc40000011413 */
[----:B------:R-:W-:Y:S02]  /*0280*/  LOP3.LUT R12, R19, 0x3f, RZ, 0xc0, !PT ;  /* 0x0000003f130c7812 */ /* 0x000fe400078ec0ff */
[----:B------:R-:W-:Y:S02]  /*0290*/  SGXT R10, R10, 0x1 ;  /* 0x000000010a0a781a */ /* 0x000fe40000000200 */
[----:B------:R-:W-:-:S04]  /*02a0*/  SHF.L.U32 R15, R12, 0x1, RZ ;  /* 0x000000010c0f7819 */ /* 0x000fc800000006ff */
[----:B-1----:R-:W-:-:S04]  /*02b0*/  LOP3.LUT R2, R15, 0x90, R10, 0x78, !PT ;  /* 0x000000900f027812 */ /* 0x002fc800078e780a */
[----:B------:R-:W-:Y:S01]  /*02c0*/  LOP3.LUT R3, R2, 0x20, RZ, 0x3c, !PT ;  /* 0x0000002002037812 */ /* 0x000fe200078e3cff */
[----:B0-----:R-:W-:Y:S02]  /*02d0*/  ULEA UR5, UR5, UR4, 0x18 ;  /* 0x0000000405057291 */ /* 0x001fe4000f8ec0ff */
[----:B------:R-:W-:Y:S01]  /*02e0*/  UISETP.GE.AND UP0, UPT, UR7, 0x1, UPT ;  /* 0x000000010700788c */ /* 0x000fe2000bf06270 */
[----:B------:R-:W-:Y:S02]  /*02f0*/  MOV R74, 0xff800000 ;  /* 0xff800000004a7802 */ /* 0x000fe40000000f00 */
[----:B------:R-:W-:Y:S02]  /*0300*/  CS2R R56, SRZ ;  /* 0x0000000000387805 */ /* 0x000fe4000001ff00 */
[----:B----4-:R-:W-:Y:S02]  /*0310*/  MOV R7, 0x3f800000 ;  /* 0x3f80000000077802 */ /* 0x010fe40000000f00 */
[----:B------:R-:W-:-:S02]  /*0320*/  CS2R R58, SRZ ;  /* 0x00000000003a7805 */ /* 0x000fc4000001ff00 */
[----:B------:R-:W-:Y:S02]  /*0330*/  MOV R15, 0x3f800000 ;  /* 0x3f800000000f7802 */ /* 0x000fe40000000f00 */
[----:B------:R-:W-:Y:S02]  /*0340*/  CS2R R40, SRZ ;  /* 0x0000000000287805 */ /* 0x000fe4000001ff00 */
[----:B------:R-:W-:Y:S02]  /*0350*/  MOV R60, 0xff800000 ;  /* 0xff800000003c7802 */ /* 0x000fe40000000f00 */
[----:B------:R-:W-:Y:S02]  /*0360*/  CS2R R42, SRZ ;  /* 0x00000000002a7805 */ /* 0x000fe4000001ff00 */
[C---:B------:R-:W-:Y:S02]  /*0370*/  SHF.L.U32 R5, R19.reuse, 0x1, RZ ;  /* 0x0000000113057819 */ /* 0x040fe400000006ff */
[C---:B------:R-:W-:Y:S01]  /*0380*/  LOP3.LUT R6, R19.reuse, 0x10, RZ, 0xc0, !PT ;  /* 0x0000001013067812 */ /* 0x040fe200078ec0ff */
[----:B--2---:R-:W-:Y:S04]  /*0390*/  STS.U16 [R2+UR5+0x800], R11 ;  /* 0x0008000b02007988 */ /* 0x004fe80008000405 */
[----:B-----5:R-:W-:Y:S04]  /*03a0*/  STS.U16 [R2+UR5+0xa00], R13 ;  /* 0x000a000d02007988 */ /* 0x020fe80008000405 */
[----:B---3--:R-:W-:Y:S04]  /*03b0*/  STS.U16 [R3+UR5+0xb00], R8 ;  /* 0x000b000803007988 */ /* 0x008fe80008000405 */
[----:B------:R0:W-:Y:S02]  /*03c0*/  STS.U16 [R3+UR5+0x900], R4 ;  /* 0x0009000403007988 */ /* 0x0001e40008000405 */
[----:B0-----:R-:W-:Y:S01]  /*03d0*/  SHF.L.U32 R4, R19, 0x3, RZ ;  /* 0x0000000313047819 */ /* 0x001fe200000006ff */
[----:B------:R-:W-:Y:S06]  /*03e0*/  BRA.U !UP0, `(.L_x_0) ;  /* 0x0000001908787547 */ /* 0x000fec000b800000 */
[----:B------:R-:W0:Y:S01]  /*03f0*/  LDC.64 R8, c[0x0][0x3c0] ;  /* 0x0000f000ff087b82 */ /* 0x000e220000000a00 */
[----:B------:R-:W-:Y:S01]  /*0400*/  SHF.R.S32.HI R7, RZ, 0x2, R19 ;  /* 0x00000002ff077819 */ /* 0x000fe20000011413 */
[----:B------:R-:W1:Y:S01]  /*0410*/  LDCU UR4, c[0x0][0x3c8] ;  /* 0x00007900ff0477ac */ /* 0x000e620008000800 */
[----:B------:R-:W-:Y:S02]  /*0420*/  LOP3.LUT R13, R19, 0x7, RZ, 0xc0, !PT ;  /* 0x00000007130d7812 */ /* 0x000fe400078ec0ff */
[----:B------:R-:W-:Y:S02]  /*0430*/  CS2R R56, SRZ ;  /* 0x0000000000387805 */ /* 0x000fe4000001ff00 */
[----:B------:R-:W-:Y:S01]  /*0440*/  SGXT R7, R7, 0x1 ;  /* 0x000000010707781a */ /* 0x000fe20000000200 */
[----:B------:R-:W2:Y:S01]  /*0450*/  LDCU.64 UR8, c[0x0][0x388] ;  /* 0x00007100ff0877ac */ /* 0x000ea20008000a00 */
[----:B------:R-:W-:Y:S01]  /*0460*/  SHF.L.U32 R14, R19, 0x5, RZ ;  /* 0x00000005130e7819 */ /* 0x000fe200000006ff */
[----:B------:R-:W3:Y:S01]  /*0470*/  LDC.64 R10, c[0x0][0x3d0] ;  /* 0x0000f400ff0a7b82 */ /* 0x000ee20000000a00 */
[----:B------:R-:W-:Y:S01]  /*0480*/  LOP3.LUT R15, R7, 0x90, RZ, 0xc0, !PT ;  /* 0x00000090070f7812 */ /* 0x000fe200078ec0ff */
[C---:B------:R-:W-:Y:S01]  /*0490*/  IMAD R16, R13.reuse, 0x90, RZ ;  /* 0x000000900d107824 */ /* 0x040fe200078e02ff */
[----:B------:R-:W-:Y:S01]  /*04a0*/  LEA R7, R13, UR5, 0x6 ;  /* 0x000000050d077c11 */ /* 0x000fe2000f8e30ff */
[----:B------:R-:W4:Y:S01]  /*04b0*/  LDCU.64 UR12, c[0x0][0x390] ;  /* 0x00007200ff0c77ac */ /* 0x000f220008000a00 */
[----:B------:R-:W-:-:S02]  /*04c0*/  LOP3.LUT R4, R4, 0x30, RZ, 0xc0, !PT ;  /* 0x0000003004047812 */ /* 0x000fc400078ec0ff */
[----:B------:R-:W-:Y:S02]  /*04d0*/  CS2R R58, SRZ ;  /* 0x00000000003a7805 */ /* 0x000fe4000001ff00 */
[----:B------:R-:W-:Y:S01]  /*04e0*/  LOP3.LUT R14, R15, 0x60, R14, 0xf8, !PT ;  /* 0x000000600f0e7812 */ /* 0x000fe200078ef80e */
[----:B------:R-:W5:Y:S01]  /*04f0*/  LDC R22, c[0x0][0x3d8] ;  /* 0x0000f600ff167b82 */ /* 0x000f620000000800 */
[----:B------:R-:W-:Y:S02]  /*0500*/  LEA R15, R6, R7, 0x5 ;  /* 0x00000007060f7211 */ /* 0x000fe400078e28ff */
[----:B------:R-:W-:Y:S02]  /*0510*/  CS2R R40, SRZ ;  /* 0x0000000000287805 */ /* 0x000fe4000001ff00 */
[----:B------:R-:W-:Y:S02]  /*0520*/  LOP3.LUT R4, R4, 0x20, R19, 0x78, !PT ;  /* 0x0000002004047812 */ /* 0x000fe400078e7813 */
[----:B------:R-:W-:-:S02]  /*0530*/  CS2R R42, SRZ ;  /* 0x00000000002a7805 */ /* 0x000fc4000001ff00 */
[----:B------:R-:W-:Y:S02]  /*0540*/  LOP3.LUT R7, R19, 0xf, RZ, 0xc0, !PT ;  /* 0x0000000f13077812 */ /* 0x000fe400078ec0ff */
[----:B------:R-:W-:Y:S01]  /*0550*/  LEA R17, R6, UR5, 0x4 ;  /* 0x0000000506117c11 */ /* 0x000fe2000f8e20ff */
[----:B0-----:R-:W-:Y:S01]  /*0560*/  IMAD R8, R8, UR6, RZ ;  /* 0x0000000608087c24 */ /* 0x001fe2000f8e02ff */
[--C-:B------:R-:W-:Y:S01]  /*0570*/  LOP3.LUT R6, R4, 0x10, R5.reuse, 0x78, !PT ;  /* 0x0000001004067812 */ /* 0x100fe200078e7805 */
[----:B-1----:R-:W-:Y:S01]  /*0580*/  IMAD R13, R7, UR4, RZ ;  /* 0x00000004070d7c24 */ /* 0x002fe2000f8e02ff */
[--C-:B------:R-:W-:Y:S01]  /*0590*/  LOP3.LUT R14, R14, 0x10, R5.reuse, 0x78, !PT ;  /* 0x000000100e0e7812 */ /* 0x100fe200078e7805 */
[----:B------:R-:W-:Y:S01]  /*05a0*/  UMOV UR4, URZ ;  /* 0x000000ff00047c82 */ /* 0x000fe20008000000 */
[----:B------:R-:W-:Y:S02]  /*05b0*/  LOP3.LUT R4, R16, 0x30, R5, 0x78, !PT ;  /* 0x0000003010047812 */ /* 0x000fe400078e7805 */
[----:B------:R-:W-:Y:S01]  /*05c0*/  IADD3 R5, PT, PT, R6, R15, RZ ;  /* 0x0000000f06057210 */ /* 0x000fe20007ffe0ff */
[----:B---3--:R-:W-:Y:S01]  /*05d0*/  IMAD R15, R12, R11, RZ ;  /* 0x0000000b0c0f7224 */ /* 0x008fe200078e02ff */
[C---:B------:R-:W-:Y:S01]  /*05e0*/  SHF.L.U32 R12, R13.reuse, 0x1, RZ ;  /* 0x000000010d0c7819 */ /* 0x040fe200000006ff */
[----:B------:R-:W-:Y:S01]  /*05f0*/  IMAD R10, R10, UR6, RZ ;  /* 0x000000060a0a7c24 */ /* 0x000fe2000f8e02ff */
[----:B------:R-:W-:Y:S01]  /*0600*/  SHF.L.U32 R7, R8, 0x1, RZ ;  /* 0x0000000108077819 */ /* 0x000fe200000006ff */
[----:B------:R-:W-:Y:S01]  /*0610*/  IMAD.HI R13, R13, 0x2, RZ ;  /* 0x000000020d0d7827 */ /* 0x000fe200078e02ff */
[----:B------:R-:W-:-:S02]  /*0620*/  SHF.R.U32.HI R18, RZ, 0x4, R19 ;  /* 0x00000004ff127819 */ /* 0x000fc40000011613 */
[----:B--2---:R-:W-:Y:S01]  /*0630*/  IADD3 R83, P0, P1, R12, UR8, R7 ;  /* 0x000000080c537c10 */ /* 0x004fe2000f91e007 */
[----:B------:R-:W-:Y:S01]  /*0640*/  IMAD.HI R8, R8, 0x2, RZ ;  /* 0x0000000208087827 */ /* 0x000fe200078e02ff */
[----:B------:R-:W-:Y:S01]  /*0650*/  SGXT.U32 R12, R18, 0x3 ;  /* 0x00000003120c781a */ /* 0x000fe20000000000 */
[----:B------:R-:W0:Y:S01]  /*0660*/  LDCU UR8, c[0x0][0x3a8] ;  /* 0x00007500ff0877ac */ /* 0x000e220008000800 */
[----:B------:R-:W-:Y:S02]  /*0670*/  IADD3 R6, PT, PT, R14, R17, RZ ;  /* 0x000000110e067210 */ /* 0x000fe40007ffe0ff */
[----:B------:R-:W-:Y:S01]  /*0680*/  SHF.L.U32 R14, R10, 0x1, RZ ;  /* 0x000000010a0e7819 */ /* 0x000fe200000006ff */
[----:B------:R-:W-:Y:S01]  /*0690*/  IMAD R12, R12, R9, RZ ;  /* 0x000000090c0c7224 */ /* 0x000fe200078e02ff */
[C---:B------:R-:W-:Y:S01]  /*06a0*/  SHF.L.U32 R17, R15.reuse, 0x1, RZ ;  /* 0x000000010f117819 */ /* 0x040fe200000006ff */
[----:B------:R-:W-:Y:S01]  /*06b0*/  IMAD.HI R15, R15, 0x2, RZ ;  /* 0x000000020f0f7827 */ /* 0x000fe200078e02ff */
[----:B------:R-:W-:-:S02]  /*06c0*/  SHF.R.U32.HI R16, RZ, 0x6, R19 ;  /* 0x00000006ff107819 */ /* 0x000fc40000011613 */
[----:B----4-:R-:W-:Y:S01]  /*06d0*/  IADD3 R72, P2, P3, R17, UR12, R14 ;  /* 0x0000000c11487c10 */ /* 0x010fe2000fb5e00e */
[----:B------:R-:W-:Y:S01]  /*06e0*/  IMAD.HI R14, R10, 0x2, RZ ;  /* 0x000000020a0e7827 */ /* 0x000fe200078e02ff */
[----:B------:R-:W-:Y:S02]  /*06f0*/  SGXT.U32 R7, R16, 0x1 ;  /* 0x000000011007781a */ /* 0x000fe40000000000 */
[----:B------:R-:W-:Y:S02]  /*0700*/  LEA.HI R10, R19, 0x38, RZ, 0x1c ;  /* 0x00000038130a7811 */ /* 0x000fe400078fe0ff */
[----:B------:R-:W-:Y:S01]  /*0710*/  IADD3.X R19, PT, PT, R13, UR9, R8, P0, P1 ;  /* 0x000000090d137c10 */ /* 0x000fe200087e2408 */
[----:B-----5:R-:W-:Y:S01]  /*0720*/  IMAD R17, R7, R22, RZ ;  /* 0x0000001607117224 */ /* 0x020fe200078e02ff */
[----:B------:R-:W-:Y:S01]  /*0730*/  LEA R8, R9, R12, 0x3 ;  /* 0x0000000c09087211 */ /* 0x000fe200078e18ff */
[----:B------:R-:W-:Y:S01]  /*0740*/  IMAD R7, R10, R9, RZ ;  /* 0x000000090a077224 */ /* 0x000fe200078e02ff */
[----:B------:R-:W-:-:S02]  /*0750*/  IADD3.X R28, PT, PT, R15, UR13, R14, P2, P3 ;  /* 0x0000000d0f1c7c10 */ /* 0x000fc400097e640e */
[C---:B------:R-:W-:Y:S02]  /*0760*/  LEA R10, R9.reuse, R8, 0x3 ;  /* 0x00000008090a7211 */ /* 0x040fe400078e18ff */
[-C--:B------:R-:W-:Y:S02]  /*0770*/  LEA R94, P1, R12, R83.reuse, 0x1 ;  /* 0x000000530c5e7211 */ /* 0x080fe400078208ff */
[C---:B------:R-:W-:Y:S02]  /*0780*/  LEA R14, R9.reuse, R10, 0x3 ;  /* 0x0000000a090e7211 */ /* 0x040fe400078e18ff */
[----:B------:R-:W-:Y:S02]  /*0790*/  LEA R92, P2, R8, R83, 0x1 ;  /* 0x00000053085c7211 */ /* 0x000fe400078408ff */
[----:B------:R-:W-:Y:S02]  /*07a0*/  LEA.HI.X.SX32 R95, R12, R19, 0x1, P1 ;  /* 0x000000130c5f7211 */ /* 0x000fe400008f0eff */
[----:B------:R-:W-:-:S02]  /*07b0*/  LEA R12, R9, R14, 0x3 ;  /* 0x0000000e090c7211 */ /* 0x000fc400078e18ff */
[----:B------:R-:W-:Y:S02]  /*07c0*/  LEA R13, R22, R17, 0x1 ;  /* 0x00000011160d7211 */ /* 0x000fe400078e08ff */
[----:B------:R-:W-:Y:S02]  /*07d0*/  LEA R80, P3, R7, R83, 0x1 ;  /* 0x0000005307507211 */ /* 0x000fe400078608ff */
[----:B------:R-:W-:Y:S02]  /*07e0*/  LEA.HI.X.SX32 R93, R8, R19, 0x1, P2 ;  /* 0x00000013085d7211 */ /* 0x000fe400010f0eff */
[----:B------:R-:W-:Y:S02]  /*07f0*/  LEA R8, R9, R12, 0x3 ;  /* 0x0000000c09087211 */ /* 0x000fe400078e18ff */
[----:B------:R-:W-:Y:S02]  /*0800*/  LEA R15, R22, R13, 0x1 ;  /* 0x0000000d160f7211 */ /* 0x000fe400078e08ff */
[----:B------:R-:W-:-:S02]  /*0810*/  LEA.HI.X.SX32 R81, R7, R19, 0x1, P3 ;  /* 0x0000001307517211 */ /* 0x000fc400018f0eff */
[----:B------:R-:W-:Y:S02]  /*0820*/  LEA R90, P1, R10, R83, 0x1 ;  /* 0x000000530a5a7211 */ /* 0x000fe400078208ff */
[----:B------:R-:W-:Y:S02]  /*0830*/  LEA R7, R9, R8, 0x3 ;  /* 0x0000000809077211 */ /* 0x000fe400078e18ff */
[----:B------:R-:W-:Y:S02]  /*0840*/  LEA R21, R22, R15, 0x1 ;  /* 0x0000000f16157211 */ /* 0x000fe400078e08ff */
[----:B------:R-:W-:Y:S02]  /*0850*/  LEA.HI.X.SX32 R91, R10, R19, 0x1, P1 ;  /* 0x000000130a5b7211 */ /* 0x000fe400008f0eff */
[----:B------:R-:W-:Y:S02]  /*0860*/  LEA R82, P4, R7, R83, 0x1 ;  /* 0x0000005307527211 */ /* 0x000fe400078808ff */
[----:B------:R-:W-:-:S02]  /*0870*/  LEA R10, R22, R21, 0x1 ;  /* 0x00000015160a7211 */ /* 0x000fc400078e08ff */
[-C--:B------:R-:W-:Y:S02]  /*0880*/  LEA R88, P1, R14, R83.reuse, 0x1 ;  /* 0x000000530e587211 */ /* 0x080fe400078208ff */
[-C--:B------:R-:W-:Y:S02]  /*0890*/  LEA R86, P2, R12, R83.reuse, 0x1 ;  /* 0x000000530c567211 */ /* 0x080fe400078408ff */
[----:B------:R-:W-:Y:S02]  /*08a0*/  LEA R84, P3, R8, R83, 0x1 ;  /* 0x0000005308547211 */ /* 0x000fe400078608ff */
[----:B------:R-:W-:Y:S02]  /*08b0*/  LEA.HI.X.SX32 R83, R7, R19, 0x1, P4 ;  /* 0x0000001307537211 */ /* 0x000fe400020f0eff */
[----:B------:R-:W-:Y:S02]  /*08c0*/  LEA R7, R22, R10, 0x1 ;  /* 0x0000000a16077211 */ /* 0x000fe400078e08ff */
[----:B------:R-:W-:-:S02]  /*08d0*/  LEA R76, P0, R17, R72, 0x1 ;  /* 0x00000048114c7211 */ /* 0x000fc400078008ff */
[----:B------:R-:W-:Y:S02]  /*08e0*/  LEA.HI.X.SX32 R85, R8, R19, 0x1, P3 ;  /* 0x0000001308557211 */ /* 0x000fe400018f0eff */
[----:B------:R-:W-:Y:S02]  /*08f0*/  LEA R8, R22, R7, 0x1 ;  /* 0x0000000716087211 */ /* 0x000fe400078e08ff */
[-C--:B------:R-:W-:Y:S02]  /*0900*/  LEA.HI.X.SX32 R89, R14, R19.reuse, 0x1, P1 ;  /* 0x000000130e597211 */ /* 0x080fe400008f0eff */
[----:B------:R-:W-:Y:S02]  /*0910*/  LEA.HI.X.SX32 R87, R12, R19, 0x1, P2 ;  /* 0x000000130c577211 */ /* 0x000fe400010f0eff */
[----:B------:R-:W-:Y:S02]  /*0920*/  LEA.HI.X.SX32 R77, R17, R28, 0x1, P0 ;  /* 0x0000001c114d7211 */ /* 0x000fe400000f0eff */
[----:B------:R-:W-:-:S02]  /*0930*/  LEA R16, P1, R13, R72, 0x1 ;  /* 0x000000480d107211 */ /* 0x000fc400078208ff */
[-C--:B------:R-:W-:Y:S02]  /*0940*/  LEA R18, P0, R15, R72.reuse, 0x1 ;  /* 0x000000480f127211 */ /* 0x080fe400078008ff */
[----:B------:R-:W-:Y:S02]  /*0950*/  LEA R20, P2, R21, R72, 0x1 ;  /* 0x0000004815147211 */ /* 0x000fe400078408ff */
[----:B------:R-:W-:Y:S02]  /*0960*/  LEA R12, R22, R8, 0x1 ;  /* 0x00000008160c7211 */ /* 0x000fe400078e08ff */
[-C--:B------:R-:W-:Y:S02]  /*0970*/  LEA.HI.X.SX32 R17, R13, R28.reuse, 0x1, P1 ;  /* 0x0000001c0d117211 */ /* 0x080fe400008f0eff */
[-C--:B------:R-:W-:Y:S02]  /*0980*/  LEA.HI.X.SX32 R19, R15, R28.reuse, 0x1, P0 ;  /* 0x0000001c0f137211 */ /* 0x080fe400000f0eff */
[----:B------:R-:W-:-:S02]  /*0990*/  LEA.HI.X.SX32 R21, R21, R28, 0x1, P2 ;  /* 0x0000001c15157211 */ /* 0x000fc400010f0eff */
[-C--:B------:R-:W-:Y:S02]  /*09a0*/  LEA R22, P0, R10, R72.reuse, 0x1 ;  /* 0x000000480a167211 */ /* 0x080fe400078008ff */
[CC--:B------:R-:W-:Y:S02]  /*09b0*/  LEA R24, P1, R7.reuse, R72.reuse, 0x1 ;  /* 0x0000004807187211 */ /* 0x0c0fe400078208ff */
[-C--:B------:R-:W-:Y:S02]  /*09c0*/  LEA R26, P2, R8, R72.reuse, 0x1 ;  /* 0x00000048081a7211 */ /* 0x080fe400078408ff */
[----:B------:R-:W-:Y:S02]  /*09d0*/  LEA R72, P3, R12, R72, 0x1 ;  /* 0x000000480c487211 */ /* 0x000fe400078608ff */
[-C--:B------:R-:W-:Y:S02]  /*09e0*/  LEA.HI.X.SX32 R23, R10, R28.reuse, 0x1, P0 ;  /* 0x0000001c0a177211 */ /* 0x080fe400000f0eff */
[----:B------:R-:W-:-:S02]  /*09f0*/  LEA.HI.X.SX32 R25, R7, R28, 0x1, P1 ;  /* 0x0000001c07197211 */ /* 0x000fc400008f0eff */
[-C--:B------:R-:W-:Y:S02]  /*0a00*/  LEA.HI.X.SX32 R27, R8, R28.reuse, 0x1, P2 ;  /* 0x0000001c081b7211 */ /* 0x080fe400010f0eff */
[----:B------:R-:W-:Y:S02]  /*0a10*/  LEA.HI.X.SX32 R73, R12, R28, 0x1, P3 ;  /* 0x0000001c0c497211 */ /* 0x000fe400018f0eff */
[C---:B------:R-:W-:Y:S02]  /*0a20*/  LOP3.LUT R10, R2.reuse, 0x40, RZ, 0x3c, !PT ;  /* 0x00000040020a7812 */ /* 0x040fe400078e3cff */
[----:B------:R-:W-:Y:S02]  /*0a30*/  LOP3.LUT R12, R2, 0x60, RZ, 0x3c, !PT ;  /* 0x00000060020c7812 */ /* 0x000fe400078e3cff */
[----:B------:R-:W-:Y:S02]  /*0a40*/  MOV R7, 0x3f800000 ;  /* 0x3f80000000077802 */ /* 0x000fe40000000f00 */
[----:B------:R-:W-:-:S02]  /*0a50*/  MOV R79, 0xff800000 ;  /* 0xff800000004f7802 */ /* 0x000fc40000000f00 */
[----:B------:R-:W-:Y:S02]  /*0a60*/  MOV R14, RZ ;  /* 0x000000ff000e7202 */ /* 0x000fe40000000f00 */
[----:B------:R-:W-:Y:S02]  /*0a70*/  MOV R8, RZ ;  /* 0x000000ff00087202 */ /* 0x000fe40000000f00 */
[----:B------:R-:W-:Y:S02]  /*0a80*/  MOV R75, 0xff800000 ;  /* 0xff800000004b7802 */ /* 0x000fe40000000f00 */
[----:B------:R-:W-:Y:S02]  /*0a90*/  MOV R15, 0x3f800000 ;  /* 0x3f800000000f7802 */ /* 0x000fe40000000f00 */
[----:B0-----:R-:W-:-:S07]  /*0aa0*/  LOP3.LUT R13, R4, 0x40, RZ, 0x3c, !PT ;  /* 0x00000040040d7812 */ /* 0x001fce00078e3cff */
.L_x_1:
[----:B------:R-:W-:-:S04]  /*0ab0*/  IMAD.WIDE R30, R14, 0x2, R92 ;  /* 0x000000020e1e7825 */ /* 0x000fc800078e025c */
[C---:B------:R-:W-:Y:S02]  /*0ac0*/  IMAD.WIDE R32, R14.reuse, 0x2, R90 ;  /* 0x000000020e207825 */ /* 0x040fe400078e025a */
[----:B------:R-:W2:Y:S02]  /*0ad0*/  LDG.E.U16 R31, desc[UR10][R30.64] ;  /* 0x0000000a1e1f7981 */ /* 0x000ea4000c1e1500 */
[C---:B------:R-:W-:Y:S02]  /*0ae0*/  IMAD.WIDE R36, R14.reuse, 0x2, R86 ;  /* 0x000000020e247825 */ /* 0x040fe400078e0256 */
[----:B------:R-:W3:Y:S02]  /*0af0*/  LDG.E.U16 R33, desc[UR10][R32.64] ;  /* 0x0000000a20217981 */ /* 0x000ee4000c1e1500 */
[C---:B------:R-:W-:Y:S02]  /*0b00*/  IMAD.WIDE R38, R14.reuse, 0x2, R84 ;  /* 0x000000020e267825 */ /* 0x040fe400078e0254 */
[----:B------:R-:W4:Y:S02]  /*0b10*/  LDG.E.U16 R37, desc[UR10][R36.64] ;  /* 0x0000000a24257981 */ /* 0x000f24000c1e1500 */
[----:B------:R-:W-:-:S02]  /*0b20*/  IMAD.WIDE R44, R14, 0x2, R82 ;  /* 0x000000020e2c7825 */ /* 0x000fc400078e0252 */
[----:B------:R-:W5:Y:S02]  /*0b30*/  LDG.E.U16 R39, desc[UR10][R38.64] ;  /* 0x0000000a26277981 */ /* 0x000f64000c1e1500 */
[C---:B------:R-:W-:Y:S02]  /*0b40*/  IMAD.WIDE R28, R14.reuse, 0x2, R94 ;  /* 0x000000020e1c7825 */ /* 0x040fe400078e025e */
[----:B------:R-:W5:Y:S02]  /*0b50*/  LDG.E.U16 R45, desc[UR10][R44.64] ;  /* 0x0000000a2c2d7981 */ /* 0x000f64000c1e1500 */
[C---:B------:R-:W-:Y:S02]  /*0b60*/  IMAD.WIDE R34, R14.reuse, 0x2, R88 ;  /* 0x000000020e227825 */ /* 0x040fe400078e0258 */
[----:B------:R0:W5:Y:S02]  /*0b70*/  LDG.E.U16 R49, desc[UR10][R28.64] ;  /* 0x0000000a1c317981 */ /* 0x000164000c1e1500 */
[----:B------:R-:W-:-:S02]  /*0b80*/  IMAD.WIDE R46, R14, 0x2, R80 ;  /* 0x000000020e2e7825 */ /* 0x000fc400078e0250 */
[----:B------:R1:W5:Y:S04]  /*0b90*/  LDG.E.U16 R51, desc[UR10][R34.64] ;  /* 0x0000000a22337981 */ /* 0x000368000c1e1500 */
[----:B------:R1:W5:Y:S01]  /*0ba0*/  LDG.E.U16 R53, desc[UR10][R46.64] ;  /* 0x0000000a2e357981 */ /* 0x000362000c1e1500 */
[----:B------:R-:W-:Y:S01]  /*0bb0*/  BAR.SYNC.DEFER_BLOCKING 0x0 ;  /* 0x0000000000007b1d */ /* 0x000fe20000010000 */
[----:B0-----:R-:W-:-:S04]  /*0bc0*/  IMAD.WIDE R28, R8, 0x2, R76 ;  /* 0x00000002081c7825 */ /* 0x001fc800078e024c */
[----:B-1----:R-:W-:-:S04]  /*0bd0*/  IMAD.WIDE R34, R8, 0x2, R22 ;  /* 0x0000000208227825 */ /* 0x002fc800078e0216 */
[C---:B------:R-:W-:Y:S01]  /*0be0*/  IMAD.WIDE R46, R8.reuse, 0x2, R24 ;  /* 0x00000002082e7825 */ /* 0x040fe200078e0218 */
[----:B--2---:R0:W-:Y:S04]  /*0bf0*/  STS.U16 [R2+UR5+0x100], R31 ;  /* 0x0001001f02007988 */ /* 0x0041e80008000405 */
[----:B---3--:R1:W-:Y:S04]  /*0c00*/  STS.U16 [R2+UR5+0x200], R33 ;  /* 0x0002002102007988 */ /* 0x0083e80008000405 */
[----:B----4-:R-:W-:Y:S04]  /*0c10*/  STS.U16 [R2+UR5+0x400], R37 ;  /* 0x0004002502007988 */ /* 0x010fe80008000405 */
[----:B-----5:R-:W-:Y:S04]  /*0c20*/  STS.U16 [R2+UR5+0x500], R39 ;  /* 0x0005002702007988 */ /* 0x020fe80008000405 */
[----:B------:R-:W-:Y:S04]  /*0c30*/  STS.U16 [R2+UR5+0x600], R45 ;  /* 0x0006002d02007988 */ /* 0x000fe80008000405 */
[----:B------:R2:W-:Y:S04]  /*0c40*/  STS.U16 [R2+UR5], R49 ;  /* 0x0000003102007988 */ /* 0x0005e80008000405 */
[----:B------:R3:W-:Y:S04]  /*0c50*/  STS.U16 [R2+UR5+0x300], R51 ;  /* 0x0003003302007988 */ /* 0x0007e80008000405 */
[----:B------:R-:W-:Y:S01]  /*0c60*/  STS.U16 [R2+UR5+0x700], R53 ;  /* 0x0007003502007988 */ /* 0x000fe20008000405 */
[----:B------:R-:W-:Y:S06]  /*0c70*/  BAR.SYNC.DEFER_BLOCKING 0x0 ;  /* 0x0000000000007b1d */ /* 0x000fec0000010000 */
[----:B------:R-:W4:Y:S01]  /*0c80*/  LDG.E.U16 R55, desc[UR10][R28.64] ;  /* 0x0000000a1c377981 */ /* 0x000f22000c1e1500 */
[----:B0-----:R-:W-:-:S03]  /*0c90*/  IMAD.WIDE R30, R8, 0x2, R16 ;  /* 0x00000002081e7825 */ /* 0x001fc600078e0210 */
[----:B------:R-:W5:Y:S04]  /*0ca0*/  LDG.E.U16 R101, desc[UR10][R34.64] ;  /* 0x0000000a22657981 */ /* 0x000f68000c1e1500 */
[----:B------:R0:W5:Y:S04]  /*0cb0*/  LDG.E.U16 R74, desc[UR10][R30.64] ;  /* 0x0000000a1e4a7981 */ /* 0x000168000c1e1500 */
[----:B------:R-:W5:Y:S04]  /*0cc0*/  LDG.E.U16 R78, desc[UR10][R46.64] ;  /* 0x0000000a2e4e7981 */ /* 0x000f68000c1e1500 */
[----:B------:R-:W-:Y:S04]  /*0cd0*/  LDSM.16.MT88.4 R64, [R5+0x800] ;  /* 0x000800000540783b */ /* 0x000fe80000004200 */
[----:B------:R-:W3:Y:S04]  /*0ce0*/  LDSM.16.M88.4 R60, [R6] ;  /* 0x00000000063c783b */ /* 0x000ee80000000200 */
[----:B------:R-:W3:Y:S04]  /*0cf0*/  LDSM.16.M88.4 R36, [R6+0x200] ;  /* 0x000200000624783b */ /* 0x000ee80000000200 */
[----:B0-----:R-:W-:Y:S04]  /*0d00*/  LDSM.16.M88.4 R28, [R6+0x400] ;  /* 0x00040000061c783b */ /* 0x001fe80000000200 */
[----:B------:R-:W0:Y:S01]  /*0d10*/  LDSM.16.M88.4 R68, [R6+0x600] ;  /* 0x000600000644783b */ /* 0x000e220000000200 */
[----:B-1----:R-:W-:-:S04]  /*0d20*/  IMAD.WIDE R32, R8, 0x2, R18 ;  /* 0x0000000208207825 */ /* 0x002fc800078e0212 */
[C---:B--2---:R-:W-:Y:S01]  /*0d30*/  IMAD.WIDE R48, R8.reuse, 0x2, R26 ;  /* 0x0000000208307825 */ /* 0x044fe200078e021a */
[----:B------:R1:W2:Y:S03]  /*0d40*/  LDG.E.U16 R97, desc[UR10][R32.64] ;  /* 0x0000000a20617981 */ /* 0x0002a6000c1e1500 */
[C---:B------:R-:W-:Y:S01]  /*0d50*/  IMAD.WIDE R44, R8.reuse, 0x2, R20 ;  /* 0x00000002082c7825 */ /* 0x040fe200078e0214 */
[----:B------:R-:W2:Y:S03]  /*0d60*/  LDG.E.U16 R103, desc[UR10][R48.64] ;  /* 0x0000000a30677981 */ /* 0x000ea6000c1e1500 */
[----:B---3--:R-:W-:Y:S01]  /*0d70*/  IMAD.WIDE R50, R8, 0x2, R72 ;  /* 0x0000000208327825 */ /* 0x008fe200078e0248 */
[----:B------:R-:W3:Y:S04]  /*0d80*/  LDG.E.U16 R99, desc[UR10][R44.64] ;  /* 0x0000000a2c637981 */ /* 0x000ee8000c1e1500 */
[----:B------:R0:W2:Y:S01]  /*0d90*/  LDG.E.U16 R105, desc[UR10][R50.64] ;  /* 0x0000000a32697981 */ /* 0x0000a2000c1e1500 */
[----:B------:R-:W-:Y:S01]  /*0da0*/  BAR.SYNC.DEFER_BLOCKING 0x0 ;  /* 0x0000000000007b1d */ /* 0x000fe20000010000 */
[C---:B-1----:R-:W-:Y:S08]  /*0db0*/  HMMA.16816.F32.BF16 R32, R64.reuse, R60, RZ ;  /* 0x0000003c4020723c */ /* 0x042ff000000418ff */
[C---:B------:R-:W-:Y:S08]  /*0dc0*/  HMMA.16816.F32.BF16 R60, R64.reuse, R62, RZ ;  /* 0x0000003e403c723c */ /* 0x040ff000000418ff */
[C---:B0-----:R-:W-:Y:S08]  /*0dd0*/  HMMA.16816.F32.BF16 R48, R64.reuse, R36, RZ ;  /* 0x000000244030723c */ /* 0x041ff000000418ff */
[C---:B------:R-:W-:Y:S08]  /*0de0*/  HMMA.16816.F32.BF16 R36, R64.reuse, R38, RZ ;  /* 0x000000264024723c */ /* 0x040ff000000418ff */
[C---:B------:R-:W-:Y:S01]  /*0df0*/  HMMA.16816.F32.BF16 R44, R64.reuse, R68, RZ ;  /* 0x00000044402c723c */ /* 0x040fe200000418ff */
[----:B------:R-:W-:Y:S01]  /*0e00*/  FMUL R68, R32, UR8 ;  /* 0x0000000820447c20 */ /* 0x000fe20008400000 */
[----:B------:R-:W-:Y:S01]  /*0e10*/  FMUL R69, R33, UR8 ;  /* 0x0000000821457c20 */ /* 0x000fe20008400000 */
[----:B----4-:R0:W-:Y:S05]  /*0e20*/  STS.U16 [R2+UR5], R55 ;  /* 0x0000003702007988 */ /* 0x0101ea0008000405 */
[C---:B0-----:R-:W-:Y:S08]  /*0e30*/  HMMA.16816.F32.BF16 R52, R64.reuse, R28, RZ ;  /* 0x0000001c4034723c */ /* 0x041ff000000418ff */
[C---:B------:R-:W-:Y:S08]  /*0e40*/  HMMA.16816.F32.BF16 R28, R64.reuse, R30, RZ ;  /* 0x0000001e401c723c */ /* 0x040ff000000418ff */
[----:B------:R-:W-:Y:S01]  /*0e50*/  HMMA.16816.F32.BF16 R64, R64, R70, RZ ;  /* 0x000000464040723c */ /* 0x000fe200000418ff */
[----:B------:R-:W-:-:S05]  /*0e60*/  FMUL R70, R60, UR8 ;  /* 0x000000083c467c20 */ /* 0x000fca0008400000 */
[----:B------:R-:W-:Y:S01]  /*0e70*/  FMNMX3 R70, R68, R69, R70, !PT ;  /* 0x0000004544467276 */ /* 0x000fe20007800046 */
[----:B------:R-:W-:Y:S01]  /*0e80*/  FMUL R68, R61, UR8 ;  /* 0x000000083d447c20 */ /* 0x000fe20008400000 */
        /* <DEDUP_REMOVED lines=17> */
[----:B------:R-:W-:-:S05]  /*0fa0*/  FMUL R69, R65, UR8 ;  /* 0x0000000841457c20 */ /* 0x000fca0008400000 */
[----:B------:R-:W-:-:S05]  /*0fb0*/  FMNMX R68, R69, R68, !PT ;  /* 0x0000004445447209 */ /* 0x000fca0007800000 */
[----:B------:R-:W0:Y:S04]  /*0fc0*/  SHFL.BFLY PT, R69, R68, 0x2, 0x1f ;  /* 0x0c401f0044457f89 */ /* 0x000e2800000e0000 */
[----:B-----5:R-:W-:Y:S04]  /*0fd0*/  STS.U16 [R2+UR5+0x400], R101 ;  /* 0x0004006502007988 */ /* 0x020fe80008000405 */
[----:B------:R-:W-:Y:S01]  /*0fe0*/  STS.U16 [R3+UR5+0x100], R74 ;  /* 0x0001004a03007988 */ /* 0x000fe20008000405 */
[----:B0-----:R-:W-:-:S05]  /*0ff0*/  FMNMX R70, R68, R69, !PT ;  /* 0x0000004544467209 */ /* 0x001fca0007800000 */
[----:B------:R-:W0:Y:S02]  /*1000*/  SHFL.BFLY PT, R74, R70, 0x1, 0x1f ;  /* 0x0c201f00464a7f89 */ /* 0x000e2400000e0000 */
[----:B0-----:R-:W-:-:S05]  /*1010*/  FMNMX3 R74, R70, R74, R79, !PT ;  /* 0x0000004a464a7276 */ /* 0x001fca000780004f */
[--C-:B------:R-:W-:Y:S01]  /*1020*/  FFMA R32, R32, UR8, -R74.reuse ;  /* 0x0000000820207c23 */ /* 0x100fe2000800084a */
[--C-:B------:R-:W-:Y:S01]  /*1030*/  FFMA R33, R33, UR8, -R74.reuse ;  /* 0x0000000821217c23 */ /* 0x100fe2000800084a */
[--C-:B------:R-:W-:Y:S02]  /*1040*/  FFMA R60, R60, UR8, -R74.reuse ;  /* 0x000000083c3c7c23 */ /* 0x100fe4000800084a */
[----:B------:R-:W-:Y:S01]  /*1050*/  FMUL R32, R32, 1.4426950216293334961 ;  /* 0x3fb8aa3b20207820 */ /* 0x000fe20000400000 */
[----:B------:R-:W-:Y:S01]  /*1060*/  FMUL R33, R33, 1.4426950216293334961 ;  /* 0x3fb8aa3b21217820 */ /* 0x000fe20000400000 */
[----:B------:R-:W-:Y:S01]  /*1070*/  FMUL R60, R60, 1.4426950216293334961 ;  /* 0x3fb8aa3b3c3c7820 */ /* 0x000fe20000400000 */
[----:B------:R-:W-:-:S03]  /*1080*/  FFMA R61, R61, UR8, -R74 ;  /* 0x000000083d3d7c23 */ /* 0x000fc6000800084a */
[----:B------:R-:W-:Y:S01]  /*1090*/  MUFU.EX2 R32, R32 ;  /* 0x0000002000207308 */ /* 0x000fe20000000800 */
[----:B------:R-:W-:Y:S01]  /*10a0*/  FMUL R61, R61, 1.4426950216293334961 ;  /* 0x3fb8aa3b3d3d7820 */ /* 0x000fe20000400000 */
[----:B------:R-:W-:-:S06]  /*10b0*/  FFMA R48, R48, UR8, -R74 ;  /* 0x0000000830307c23 */ /* 0x000fcc000800084a */
[----:B------:R-:W0:Y:S01]  /*10c0*/  MUFU.EX2 R33, R33 ;  /* 0x0000002100217308 */ /* 0x000e220000000800 */
[----:B------:R-:W-:Y:S01]  /*10d0*/  FFMA R49, R49, UR8, -R74 ;  /* 0x0000000831317c23 */ /* 0x000fe2000800084a */
[----:B------:R-:W-:-:S06]  /*10e0*/  FMUL R69, R48, 1.4426950216293334961 ;  /* 0x3fb8aa3b30457820 */ /* 0x000fcc0000400000 */
[----:B------:R-:W1:Y:S01]  /*10f0*/  MUFU.EX2 R60, R60 ;  /* 0x0000003c003c7308 */ /* 0x000e620000000800 */
[----:B------:R-:W-:-:S07]  /*1100*/  FMUL R49, R49, 1.4426950216293334961 ;  /* 0x3fb8aa3b31317820 */ /* 0x000fce0000400000 */
[----:B------:R-:W4:Y:S01]  /*1110*/  MUFU.EX2 R61, R61 ;  /* 0x0000003d003d7308 */ /* 0x000f220000000800 */
[----:B0-----:R-:W-:-:S07]  /*1120*/  FADD R71, R32, R33 ;  /* 0x0000002120477221 */ /* 0x001fce0000000000 */
[----:B------:R-:W0:Y:S01]  /*1130*/  MUFU.EX2 R48, R69 ;  /* 0x0000004500307308 */ /* 0x000e220000000800 */
[----:B-1----:R-:W-:-:S07]  /*1140*/  FADD R70, R60, R71 ;  /* 0x000000473c467221 */ /* 0x002fce0000000000 */
[----:B------:R-:W1:Y:S01]  /*1150*/  MUFU.EX2 R49, R49 ;  /* 0x0000003100317308 */ /* 0x000e620000000800 */
[----:B------:R-:W-:Y:S01]  /*1160*/  F2FP.BF16.F32.PACK_AB R68, R33, R32 ;  /* 0x000000202144723e */ /* 0x000fe200000010ff */
[C---:B----4-:R-:W-:Y:S01]  /*1170*/  FADD R33, R61.reuse, R70 ;  /* 0x000000463d217221 */ /* 0x050fe20000000000 */
[----:B------:R-:W-:-:S03]  /*1180*/  F2FP.BF16.F32.PACK_AB R70, R61, R60 ;  /* 0x0000003c3d46723e */ /* 0x000fc600000010ff */
[----:B0-----:R-:W-:Y:S01]  /*1190*/  FADD R32, R48, R33 ;  /* 0x0000002130207221 */ /* 0x001fe20000000000 */
[----:B------:R-:W-:-:S03]  /*11a0*/  FMUL R33, R35, UR8 ;  /* 0x0000000823217c20 */ /* 0x000fc60008400000 */
[C---:B-1----:R-:W-:Y:S01]  /*11b0*/  FADD R61, R49.reuse, R32 ;  /* 0x00000020313d7221 */ /* 0x042fe20000000000 */
[----:B------:R-:W-:Y:S01]  /*11c0*/  F2FP.BF16.F32.PACK_AB R48, R49, R48 ;  /* 0x000000303130723e */ /* 0x000fe200000010ff */
        /* <DEDUP_REMOVED lines=24> */
[----:B------:R0:W-:Y:S02]  /*1350*/  STS.U16 [R3+UR5+0x500], R78 ;  /* 0x0005004e03007988 */ /* 0x0001e40008000405 */
[----:B0-----:R-:W-:-:S05]  /*1360*/  FMNMX R78, R32, R33, !PT ;  /* 0x00000021204e7209 */ /* 0x001fca0007800000 */
[----:B------:R-:W0:Y:S04]  /*1370*/  SHFL.BFLY PT, R60, R78, 0x1, 0x1f ;  /* 0x0c201f004e3c7f89 */ /* 0x000e2800000e0000 */
[----:B--2---:R-:W-:Y:S04]  /*1380*/  STS.U16 [R10+UR5+0x200], R97 ;  /* 0x000200610a007988 */ /* 0x004fe80008000405 */
[----:B------:R-:W-:Y:S01]  /*1390*/  STS.U16 [R10+UR5+0x600], R103 ;  /* 0x000600670a007988 */ /* 0x000fe20008000405 */
[----:B0-----:R-:W-:-:S05]  /*13a0*/  FMNMX3 R60, R78, R60, R75, !PT ;  /* 0x0000003c4e3c7276 */ /* 0x001fca000780004b */
[--C-:B------:R-:W-:Y:S01]  /*13b0*/  FFMA R34, R34, UR8, -R60.reuse ;  /* 0x0000000822227c23 */ /* 0x100fe2000800083c */
[--C-:B------:R-:W-:Y:S01]  /*13c0*/  FFMA R35, R35, UR8, -R60.reuse ;  /* 0x0000000823237c23 */ /* 0x100fe2000800083c */
[--C-:B------:R-:W-:Y:S02]  /*13d0*/  FFMA R62, R62, UR8, -R60.reuse ;  /* 0x000000083e3e7c23 */ /* 0x100fe4000800083c */
[----:B------:R-:W-:Y:S01]  /*13e0*/  FMUL R34, R34, 1.4426950216293334961 ;  /* 0x3fb8aa3b22227820 */ /* 0x000fe20000400000 */
[----:B------:R-:W-:Y:S01]  /*13f0*/  FMUL R35, R35, 1.4426950216293334961 ;  /* 0x3fb8aa3b23237820 */ /* 0x000fe20000400000 */
[----:B------:R-:W-:Y:S01]  /*1400*/  FFMA R63, R63, UR8, -R60 ;  /* 0x000000083f3f7c23 */ /* 0x000fe2000800083c */
[----:B------:R-:W-:Y:S01]  /*1410*/  FMUL R62, R62, 1.4426950216293334961 ;  /* 0x3fb8aa3b3e3e7820 */ /* 0x000fe20000400000 */
[----:B---3--:R-:W-:Y:S02]  /*1420*/  STS.U16 [R12+UR5+0x300], R99 ;  /* 0x000300630c007988 */ /* 0x008fe40008000405 */
[----:B------:R-:W-:Y:S01]  /*1430*/  MUFU.EX2 R34, R34 ;  /* 0x0000002200227308 */ /* 0x000fe20000000800 */
[----:B------:R-:W-:Y:S01]  /*1440*/  FMUL R32, R63, 1.4426950216293334961 ;  /* 0x3fb8aa3b3f207820 */ /* 0x000fe20000400000 */
[----:B------:R-:W-:Y:S06]  /*1450*/  STS.U16 [R12+UR5+0x700], R105 ;  /* 0x000700690c007988 */ /* 0x000fec0008000405 */
[----:B------:R-:W0:Y:S08]  /*1460*/  MUFU.EX2 R35, R35 ;  /* 0x0000002300237308 */ /* 0x000e300000000800 */
[----:B------:R-:W1:Y:S08]  /*1470*/  MUFU.EX2 R71, R62 ;  /* 0x0000003e00477308 */ /* 0x000e700000000800 */
[----:B------:R-:W2:Y:S01]  /*1480*/  MUFU.EX2 R32, R32 ;  /* 0x0000002000207308 */ /* 0x000ea20000000800 */
[----:B0-----:R-:W-:Y:S01]  /*1490*/  FADD R78, R34, R35 ;  /* 0x00000023224e7221 */ /* 0x001fe20000000000 */
[----:B------:R-:W-:Y:S01]  /*14a0*/  FADD R33, -R74, R79 ;  /* 0x0000004f4a217221 */ /* 0x000fe20000000100 */
[----:B------:R-:W-:-:S02]  /*14b0*/  F2FP.BF16.F32.PACK_AB R69, R35, R34 ;  /* 0x000000222345723e */ /* 0x000fc400000010ff */
[----:B-1----:R-:W-:Y:S01]  /*14c0*/  FADD R63, R71, R78 ;  /* 0x0000004e473f7221 */ /* 0x002fe20000000000 */
[----:B------:R-:W-:-:S03]  /*14d0*/  FMUL R79, R33, 1.4426950216293334961 ;  /* 0x3fb8aa3b214f7820 */ /* 0x000fc60000400000 */
[C---:B--2---:R-:W-:Y:S01]  /*14e0*/  FADD R63, R32.reuse, R63 ;  /* 0x0000003f203f7221 */ /* 0x044fe20000000000 */
[----:B------:R-:W-:Y:S01]  /*14f0*/  F2FP.BF16.F32.PACK_AB R71, R32, R71 ;  /* 0x000000472047723e */ /* 0x000fe200000010ff */
[----:B------:R-:W-:Y:S01]  /*1500*/  BAR.SYNC.DEFER_BLOCKING 0x0 ;  /* 0x0000000000007b1d */ /* 0x000fe20000010000 */
[----:B------:R-:W-:-:S04]  /*1510*/  FADD R49, -R60, R75 ;  /* 0x0000004b3c317221 */ /* 0x000fc80000000100 */
[----:B------:R-:W-:Y:S01]  /*1520*/  FMUL R49, R49, 1.4426950216293334961 ;  /* 0x3fb8aa3b31317820 */ /* 0x000fe20000400000 */
[----:B------:R-:W0:Y:S01]  /*1530*/  MUFU.EX2 R62, R79 ;  /* 0x0000004f003e7308 */ /* 0x000e220000000800 */
[----:B------:R-:W1:Y:S07]  /*1540*/  LDSM.16.M88.4 R32, [R4+UR5] ;  /* 0x000000050420783b */ /* 0x000e6e0008000200 */
[----:B------:R-:W2:Y:S01]  /*1550*/  MUFU.EX2 R78, R49 ;  /* 0x00000031004e7308 */ /* 0x000ea20000000800 */
[--C-:B------:R-:W-:Y:S01]  /*1560*/  FFMA R36, R36, UR8, -R74.reuse ;  /* 0x0000000824247c23 */ /* 0x100fe2000800084a */
[----:B------:R-:W-:Y:S01]  /*1570*/  FFMA R37, R37, UR8, -R74 ;  /* 0x0000000825257c23 */ /* 0x000fe2000800084a */
[--C-:B------:R-:W-:Y:S01]  /*1580*/  FFMA R38, R38, UR8, -R60.reuse ;  /* 0x0000000826267c23 */ /* 0x100fe2000800083c */
[--C-:B------:R-:W-:Y:S01]  /*1590*/  FFMA R39, R39, UR8, -R60.reuse ;  /* 0x0000000827277c23 */ /* 0x100fe2000800083c */
[--C-:B------:R-:W-:Y:S01]  /*15a0*/  FFMA R50, R50, UR8, -R60.reuse ;  /* 0x0000000832327c23 */ /* 0x100fe2000800083c */
[----:B------:R-:W-:Y:S01]  /*15b0*/  FFMA R51, R51, UR8, -R60 ;  /* 0x0000000833337c23 */ /* 0x000fe2000800083c */
[----:B------:R-:W-:Y:S01]  /*15c0*/  FMUL R36, R36, 1.4426950216293334961 ;  /* 0x3fb8aa3b24247820 */ /* 0x000fe20000400000 */
[----:B------:R-:W-:Y:S01]  /*15d0*/  FMUL R37, R37, 1.4426950216293334961 ;  /* 0x3fb8aa3b25257820 */ /* 0x000fe20000400000 */
[----:B------:R-:W-:Y:S01]  /*15e0*/  FMUL R38, R38, 1.4426950216293334961 ;  /* 0x3fb8aa3b26267820 */ /* 0x000fe20000400000 */
[----:B------:R-:W-:Y:S01]  /*15f0*/  FMUL R39, R39, 1.4426950216293334961 ;  /* 0x3fb8aa3b27277820 */ /* 0x000fe20000400000 */
[----:B------:R-:W-:Y:S01]  /*1600*/  FMUL R50, R50, 1.4426950216293334961 ;  /* 0x3fb8aa3b32327820 */ /* 0x000fe20000400000 */
[----:B------:R-:W-:Y:S01]  /*1610*/  FMUL R51, R51, 1.4426950216293334961 ;  /* 0x3fb8aa3b33337820 */ /* 0x000fe20000400000 */
[C---:B0-----:R-:W-:Y:S01]  /*1620*/  FMUL R56, R62.reuse, R56 ;  /* 0x000000383e387220 */ /* 0x041fe20000400000 */
[----:B------:R-:W-:Y:S01]  /*1630*/  FMUL R57, R62, R57 ;  /* 0x000000393e397220 */ /* 0x000fe20000400000 */
[C---:B--2---:R-:W-:Y:S01]  /*1640*/  FMUL R58, R78.reuse, R58 ;  /* 0x0000003a4e3a7220 */ /* 0x044fe20000400000 */
[----:B------:R-:W-:Y:S01]  /*1650*/  FMUL R59, R78, R59 ;  /* 0x0000003b4e3b7220 */ /* 0x000fe20000400000 */
[----:B------:R-:W-:Y:S08]  /*1660*/  MUFU.EX2 R36, R36 ;  /* 0x0000002400247308 */ /* 0x000ff00000000800 */
[----:B------:R-:W0:Y:S08]  /*1670*/  MUFU.EX2 R37, R37 ;  /* 0x0000002500257308 */ /* 0x000e300000000800 */
[----:B------:R0:W-:Y:S01]  /*1680*/  MUFU.EX2 R96, R50 ;  /* 0x0000003200607308 */ /* 0x0001e20000000800 */
[----:B-1----:R-:W-:Y:S07]  /*1690*/  HMMA.16816.F32.BF16 R56, R68, R32, R56 ;  /* 0x000000204438723c */ /* 0x002fee0000041838 */
[----:B------:R-:W1:Y:S08]  /*16a0*/  MUFU.EX2 R75, R51 ;  /* 0x00000033004b7308 */ /* 0x000e700000000800 */
[----:B------:R-:W-:Y:S08]  /*16b0*/  MUFU.EX2 R38, R38 ;  /* 0x0000002600267308 */ /* 0x000ff00000000800 */
[----:B------:R-:W2:Y:S01]  /*16c0*/  MUFU.EX2 R39, R39 ;  /* 0x0000002700277308 */ /* 0x000ea20000000800 */
[----:B0-----:R-:W-:-:S02]  /*16d0*/  F2FP.BF16.F32.PACK_AB R50, R37, R36 ;  /* 0x000000242532723e */ /* 0x001fc400000010ff */
[----:B-1----:R-:W-:Y:S02]  /*16e0*/  F2FP.BF16.F32.PACK_AB R49, R75, R96 ;  /* 0x000000604b31723e */ /* 0x002fe400000010ff */
[----:B--2---:R-:W-:-:S07]  /*16f0*/  F2FP.BF16.F32.PACK_AB R51, R39, R38 ;  /* 0x000000262733723e */ /* 0x004fce00000010ff */
[----:B------:R-:W-:Y:S01]  /*1700*/  HMMA.16816.F32.BF16 R56, R48, R34, R56 ;  /* 0x000000223038723c */ /* 0x000fe20000041838 */
[----:B------:R-:W0:Y:S01]  /*1710*/  LDSM.16.M88.4 R32, [R4+UR5+0x400] ;  /* 0x000400050420783b */ /* 0x000e220008000200 */
[----:B------:R-:W-:Y:S01]  /*1720*/  FFMA R54, R54, UR8, -R60 ;  /* 0x0000000836367c23 */ /* 0x000fe2000800083c */
[----:B------:R-:W-:Y:S01]  /*1730*/  FMUL R40, R62, R40 ;  /* 0x000000283e287220 */ /* 0x000fe20000400000 */
[----:B------:R-:W-:Y:S01]  /*1740*/  FMUL R42, R78, R42 ;  /* 0x0000002a4e2a7220 */ /* 0x000fe20000400000 */
[----:B------:R-:W-:Y:S01]  /*1750*/  FMUL R41, R62, R41 ;  /* 0x000000293e297220 */ /* 0x000fe20000400000 */
[----:B------:R-:W-:Y:S01]  /*1760*/  FMUL R43, R78, R43 ;  /* 0x0000002b4e2b7220 */ /* 0x000fe20000400000 */
[----:B------:R-:W-:Y:S01]  /*1770*/  FFMA R52, R52, UR8, -R74 ;  /* 0x0000000834347c23 */ /* 0x000fe2000800084a */
[----:B------:R-:W-:Y:S01]  /*1780*/  FMUL R54, R54, 1.4426950216293334961 ;  /* 0x3fb8aa3b36367820 */ /* 0x000fe20000400000 */
[----:B------:R-:W-:Y:S01]  /*1790*/  FFMA R55, R55, UR8, -R60 ;  /* 0x0000000837377c23 */ /* 0x000fe2000800083c */
[--C-:B------:R-:W-:Y:S01]  /*17a0*/  FFMA R53, R53, UR8, -R74.reuse ;  /* 0x0000000835357c23 */ /* 0x100fe2000800084a */
[----:B------:R-:W-:Y:S01]  /*17b0*/  FMUL R52, R52, 1.4426950216293334961 ;  /* 0x3fb8aa3b34347820 */ /* 0x000fe20000400000 */
[----:B------:R-:W-:Y:S01]  /*17c0*/  FFMA R28, R28, UR8, -R74 ;  /* 0x000000081c1c7c23 */ /* 0x000fe2000800084a */
[----:B------:R-:W-:Y:S01]  /*17d0*/  FMUL R55, R55, 1.4426950216293334961 ;  /* 0x3fb8aa3b37377820 */ /* 0x000fe20000400000 */
[----:B------:R-:W-:Y:S01]  /*17e0*/  FMUL R53, R53, 1.4426950216293334961 ;  /* 0x3fb8aa3b35357820 */ /* 0x000fe20000400000 */
[----:B------:R-:W1:Y:S01]  /*17f0*/  MUFU.EX2 R54, R54 ;  /* 0x0000003600367308 */ /* 0x000e620000000800 */
[----:B------:R-:W-:Y:S01]  /*1800*/  FFMA R30, R30, UR8, -R60 ;  /* 0x000000081e1e7c23 */ /* 0x000fe2000800083c */
[----:B------:R-:W-:Y:S01]  /*1810*/  FADD R96, R96, R63 ;  /* 0x0000003f60607221 */ /* 0x000fe20000000000 */
[----:B------:R-:W-:Y:S01]  /*1820*/  FFMA R29, R29, UR8, -R74 ;  /* 0x000000081d1d7c23 */ /* 0x000fe2000800084a */
[----:B------:R-:W-:Y:S01]  /*1830*/  FFMA R31, R31, UR8, -R60 ;  /* 0x000000081f1f7c23 */ /* 0x000fe2000800083c */
[----:B------:R-:W-:Y:S01]  /*1840*/  FMUL R30, R30, 1.4426950216293334961 ;  /* 0x3fb8aa3b1e1e7820 */ /* 0x000fe20000400000 */
[----:B------:R-:W-:-:S02]  /*1850*/  FADD R75, R75, R96 ;  /* 0x000000604b4b7221 */ /* 0x000fc40000000000 */
[----:B------:R-:W2:Y:S01]  /*1860*/  MUFU.EX2 R55, R55 ;  /* 0x0000003700377308 */ /* 0x000ea20000000800 */
[--C-:B------:R-:W-:Y:S01]  /*1870*/  FFMA R44, R44, UR8, -R74.reuse ;  /* 0x000000082c2c7c23 */ /* 0x100fe2000800084a */
[----:B------:R-:W-:Y:S01]  /*1880*/  FFMA R64, R64, UR8, -R74 ;  /* 0x0000000840407c23 */ /* 0x000fe2000800084a */
[----:B------:R-:W-:Y:S01]  /*1890*/  FADD R36, R36, R61 ;  /* 0x0000003d24247221 */ /* 0x000fe20000000000 */
[----:B------:R-:W-:Y:S01]  /*18a0*/  FFMA R46, R46, UR8, -R60 ;  /* 0x000000082e2e7c23 */ /* 0x000fe2000800083c */
[----:B------:R-:W-:Y:S01]  /*18b0*/  FMUL R29, R29, 1.4426950216293334961 ;  /* 0x3fb8aa3b1d1d7820 */ /* 0x000fe20000400000 */
[----:B------:R-:W-:Y:S01]  /*18c0*/  FMUL R31, R31, 1.4426950216293334961 ;  /* 0x3fb8aa3b1f1f7820 */ /* 0x000fe20000400000 */
[----:B------:R-:W-:Y:S01]  /*18d0*/  FADD R38, R38, R75 ;  /* 0x0000004b26267221 */ /* 0x000fe20000000000 */
[----:B------:R1:W-:Y:S01]  /*18e0*/  MUFU.EX2 R63, R30 ;  /* 0x0000001e003f7308 */ /* 0x0003e20000000800 */
[----:B0-----:R-:W-:Y:S07]  /*18f0*/  HMMA.16816.F32.BF16 R40, R68, R32, R40 ;  /* 0x000000204428723c */ /* 0x001fee0000041828 */
[----:B------:R-:W0:Y:S01]  /*1900*/  MUFU.EX2 R68, R52 ;  /* 0x0000003400447308 */ /* 0x000e220000000800 */
[----:B------:R-:W-:Y:S01]  /*1910*/  FMUL R70, R28, 1.4426950216293334961 ;  /* 0x3fb8aa3b1c467820 */ /* 0x000fe20000400000 */
[----:B------:R-:W-:-:S06]  /*1920*/  FFMA R28, R45, UR8, -R74 ;  /* 0x000000082d1c7c23 */ /* 0x000fcc000800084a */
[----:B------:R-:W3:Y:S01]  /*1930*/  MUFU.EX2 R69, R53 ;  /* 0x0000003500457308 */ /* 0x000ee20000000800 */
[----:B------:R-:W-:Y:S01]  /*1940*/  FMUL R32, R44, 1.4426950216293334961 ;  /* 0x3fb8aa3b2c207820 */ /* 0x000fe20000400000 */
[----:B------:R-:W-:Y:S01]  /*1950*/  FMUL R28, R28, 1.4426950216293334961 ;  /* 0x3fb8aa3b1c1c7820 */ /* 0x000fe20000400000 */
[----:B------:R-:W-:-:S05]  /*1960*/  FMUL R44, R64, 1.4426950216293334961 ;  /* 0x3fb8aa3b402c7820 */ /* 0x000fca0000400000 */
[----:B------:R-:W4:Y:S01]  /*1970*/  MUFU.EX2 R70, R70 ;  /* 0x0000004600467308 */ /* 0x000f220000000800 */
[----:B------:R-:W-:Y:S01]  /*1980*/  FMUL R46, R46, 1.4426950216293334961 ;  /* 0x3fb8aa3b2e2e7820 */ /* 0x000fe20000400000 */
[----:B------:R-:W-:Y:S01]  /*1990*/  FFMA R47, R47, UR8, -R60 ;  /* 0x000000082f2f7c23 */ /* 0x000fe2000800083c */
[----:B------:R-:W-:Y:S01]  /*19a0*/  FADD R37, R37, R36 ;  /* 0x0000002425257221 */ /* 0x000fe20000000000 */
[----:B------:R-:W-:Y:S01]  /*19b0*/  FADD R39, R39, R38 ;  /* 0x0000002627277221 */ /* 0x000fe20000000000 */
[----:B------:R-:W-:-:S03]  /*19c0*/  FFMA R66, R66, UR8, -R60 ;  /* 0x0000000842427c23 */ /* 0x000fc6000800083c */
[----:B------:R-:W5:Y:S01]  /*19d0*/  MUFU.EX2 R71, R29 ;  /* 0x0000001d00477308 */ /* 0x000f620000000800 */
[----:B------:R-:W-:Y:S01]  /*19e0*/  FMUL R47, R47, 1.4426950216293334961 ;  /* 0x3fb8aa3b2f2f7820 */ /* 0x000fe20000400000 */
[----:B-1----:R-:W-:-:S06]  /*19f0*/  FADD R30, R54, R39 ;  /* 0x00000027361e7221 */ /* 0x002fcc0000000000 */
[----:B------:R-:W1:Y:S01]  /*1a00*/  MUFU.EX2 R64, R31 ;  /* 0x0000001f00407308 */ /* 0x000e620000000800 */
[----:B------:R-:W-:Y:S01]  /*1a10*/  FFMA R65, R65, UR8, -R74 ;  /* 0x0000000841417c23 */ /* 0x000fe2000800084a */
[----:B------:R-:W-:Y:S01]  /*1a20*/  FMUL R61, R66, 1.4426950216293334961 ;  /* 0x3fb8aa3b423d7820 */ /* 0x000fe20000400000 */
[----:B------:R-:W-:-:S05]  /*1a30*/  FFMA R67, R67, UR8, -R60 ;  /* 0x0000000843437c23 */ /* 0x000fca000800083c */
[----:B------:R0:W-:Y:S01]  /*1a40*/  MUFU.EX2 R52, R28 ;  /* 0x0000001c00347308 */ /* 0x0001e20000000800 */
[----:B--2---:R-:W-:-:S07]  /*1a50*/  FADD R30, R55, R30 ;  /* 0x0000001e371e7221 */ /* 0x004fce0000000000 */
[----:B------:R2:W1:Y:S01]  /*1a60*/  MUFU.EX2 R45, R32 ;  /* 0x00000020002d7308 */ /* 0x0004620000000800 */
[----:B0-----:R-:W-:-:S04]  /*1a70*/  FADD R28, R68, R37 ;  /* 0x00000025441c7221 */ /* 0x001fc80000000000 */
[----:B---3--:R-:W-:-:S03]  /*1a80*/  FADD R29, R69, R28 ;  /* 0x0000001c451d7221 */ /* 0x008fc60000000000 */
[----:B------:R-:W0:Y:S01]  /*1a90*/  MUFU.EX2 R46, R46 ;  /* 0x0000002e002e7308 */ /* 0x000e220000000800 */
[----:B------:R-:W-:Y:S01]  /*1aa0*/  FMUL R53, R65, 1.4426950216293334961 ;  /* 0x3fb8aa3b41357820 */ /* 0x000fe20000400000 */
[----:B------:R-:W-:Y:S01]  /*1ab0*/  FMUL R66, R67, 1.4426950216293334961 ;  /* 0x3fb8aa3b43427820 */ /* 0x000fe20000400000 */
[----:B----4-:R-:W-:Y:S01]  /*1ac0*/  FADD R28, R70, R29 ;  /* 0x0000001d461c7221 */ /* 0x010fe20000000000 */
[----:B------:R-:W-:-:S04]  /*1ad0*/  FADD R29, R63, R30 ;  /* 0x0000001e3f1d7221 */ /* 0x000fc80000000000 */
[----:B------:R-:W3:Y:S01]  /*1ae0*/  MUFU.EX2 R47, R47 ;  /* 0x0000002f002f7308 */ /* 0x000ee20000000800 */
[----:B-----5:R-:W-:Y:S01]  /*1af0*/  FADD R36, R71, R28 ;  /* 0x0000001c47247221 */ /* 0x020fe20000000000 */
[----:B-1----:R-:W-:Y:S01]  /*1b00*/  FADD R37, R64, R29 ;  /* 0x0000001d40257221 */ /* 0x002fe20000000000 */
[----:B--2---:R-:W-:Y:S01]  /*1b10*/  HMMA.16816.F32.BF16 R32, R48, R34, R40 ;  /* 0x000000223020723c */ /* 0x004fe20000041828 */
[----:B------:R-:W1:Y:S04]  /*1b20*/  LDSM.16.M88.4 R28, [R13+UR5] ;  /* 0x000000050d1c783b */ /* 0x000e680008000200 */
[----:B------:R-:W2:Y:S01]  /*1b30*/  MUFU.EX2 R44, R44 ;  /* 0x0000002c002c7308 */ /* 0x000ea20000000800 */
[----:B------:R-:W4:Y:S07]  /*1b40*/  LDSM.16.M88.4 R40, [R13+UR5+0x400] ;  /* 0x000400050d28783b */ /* 0x000f2e0008000200 */
[----:B------:R-:W5:Y:S01]  /*1b50*/  MUFU.EX2 R61, R61 ;  /* 0x0000003d003d7308 */ /* 0x000f620000000800 */
[----:B------:R-:W-:Y:S01]  /*1b60*/  FADD R39, R45, R36 ;  /* 0x000000242d277221 */ /* 0x000fe20000000000 */
[----:B0-----:R-:W-:-:S06]  /*1b70*/  FADD R36, R46, R37 ;  /* 0x000000252e247221 */ /* 0x001fcc0000000000 */
[----:B------:R-:W0:Y:S08]  /*1b80*/  MUFU.EX2 R53, R53 ;  /* 0x0000003500357308 */ /* 0x000e300000000800 */
[----:B------:R-:W1:Y:S01]  /*1b90*/  MUFU.EX2 R66, R66 ;  /* 0x0000004200427308 */ /* 0x000e620000000800 */
[----:B------:R-:W-:Y:S01]  /*1ba0*/  FADD R39, R52, R39 ;  /* 0x0000002734277221 */ /* 0x000fe20000000000 */
[----:B---3--:R-:W-:-:S03]  /*1bb0*/  FADD R36, R47, R36 ;  /* 0x000000242f247221 */ /* 0x008fc60000000000 */
[----:B--2---:R-:W-:Y:S01]  /*1bc0*/  FADD R38, R44, R39 ;  /* 0x000000272c267221 */ /* 0x004fe20000000000 */
[----:B-----5:R-:W-:-:S03]  /*1bd0*/  FADD R37, R61, R36 ;  /* 0x000000243d257221 */ /* 0x020fc60000000000 */
[----:B0-----:R-:W-:Y:S01]  /*1be0*/  FADD R48, R53, R38 ;  /* 0x0000002635307221 */ /* 0x001fe20000000000 */
[----:B-1----:R-:W-:-:S04]  /*1bf0*/  FADD R49, R66, R37 ;  /* 0x0000002542317221 */ /* 0x002fc80000000000 */
[----:B------:R-:W0:Y:S04]  /*1c00*/  SHFL.BFLY PT, R51, R48, 0x2, 0x1f ;  /* 0x0c401f0030337f89 */ /* 0x000e2800000e0000 */
[----:B------:R-:W1:Y:S01]  /*1c10*/  SHFL.BFLY PT, R50, R49, 0x2, 0x1f ;  /* 0x0c401f0031327f89 */ /* 0x000e6200000e0000 */
[----:B------:R-:W-:Y:S02]  /*1c20*/  F2FP.BF16.F32.PACK_AB R36, R69, R68 ;  /* 0x000000444524723e */ /* 0x000fe400000010ff */
[----:B------:R-:W-:Y:S02]  /*1c30*/  F2FP.BF16.F32.PACK_AB R38, R71, R70 ;  /* 0x000000464726723e */ /* 0x000fe400000010ff */
[----:B------:R-:W-:Y:S02]  /*1c40*/  F2FP.BF16.F32.PACK_AB R37, R55, R54 ;  /* 0x000000363725723e */ /* 0x000fe400000010ff */
[----:B------:R-:W-:-:S07]  /*1c50*/  F2FP.BF16.F32.PACK_AB R39, R64, R63 ;  /* 0x0000003f4027723e */ /* 0x000fce00000010ff */
[C---:B------:R-:W-:Y:S08]  /*1c60*/  HMMA.16816.F32.BF16 R56, R36.reuse, R28, R56 ;  /* 0x0000001c2438723c */ /* 0x040ff00000041838 */
[----:B----4-:R-:W-:Y:S01]  /*1c70*/  HMMA.16816.F32.BF16 R32, R36, R40, R32 ;  /* 0x000000282420723c */ /* 0x010fe20000041820 */
[----:B0-----:R-:W-:Y:S01]  /*1c80*/  FADD R51, R48, R51 ;  /* 0x0000003330337221 */ /* 0x001fe20000000000 */
[----:B-1----:R-:W-:Y:S01]  /*1c90*/  FADD R50, R49, R50 ;  /* 0x0000003231327221 */ /* 0x002fe20000000000 */
[----:B------:R-:W-:-:S03]  /*1ca0*/  F2FP.BF16.F32.PACK_AB R36, R52, R45 ;  /* 0x0000002d3424723e */ /* 0x000fc600000010ff */
[----:B------:R-:W0:Y:S01]  /*1cb0*/  SHFL.BFLY PT, R28, R51, 0x1, 0x1f ;  /* 0x0c201f00331c7f89 */ /* 0x000e2200000e0000 */
[----:B------:R-:W-:-:S03]  /*1cc0*/  F2FP.BF16.F32.PACK_AB R37, R47, R46 ;  /* 0x0000002e2f25723e */ /* 0x000fc600000010ff */
[----:B------:R-:W1:Y:S01]  /*1cd0*/  SHFL.BFLY PT, R55, R50, 0x1, 0x1f ;  /* 0x0c201f0032377f89 */ /* 0x000e6200000e0000 */
[----:B------:R-:W-:Y:S02]  /*1ce0*/  F2FP.BF16.F32.PACK_AB R38, R53, R44 ;  /* 0x0000002c3526723e */ /* 0x000fe400000010ff */
[----:B------:R-:W-:Y:S01]  /*1cf0*/  F2FP.BF16.F32.PACK_AB R39, R66, R61 ;  /* 0x0000003d4227723e */ /* 0x000fe200000010ff */
[----:B------:R-:W-:-:S06]  /*1d00*/  UIADD3 UR4, UPT, UPT, UR4, 0x40, URZ ;  /* 0x0000004004047890 */ /* 0x000fcc000fffe0ff */
[----:B------:R-:W-:Y:S01]  /*1d10*/  HMMA.16816.F32.BF16 R56, R36, R30, R56 ;  /* 0x0000001e2438723c */ /* 0x000fe20000041838 */
[----:B------:R-:W-:-:S07]  /*1d20*/  UISETP.GE.AND UP0, UPT, UR4, UR7, UPT ;  /* 0x000000070400728c */ /* 0x000fce000bf06270 */
[----:B------:R-:W-:Y:S01]  /*1d30*/  HMMA.16816.F32.BF16 R40, R36, R42, R32 ;  /* 0x0000002a2428723c */ /* 0x000fe20000041820 */
[----:B0-----:R-:W-:Y:S01]  /*1d40*/  FADD R29, R51, R28 ;  /* 0x0000001c331d7221 */ /* 0x001fe20000000000 */
[----:B-1----:R-:W-:-:S03]  /*1d50*/  FADD R55, R50, R55 ;  /* 0x0000003732377221 */ /* 0x002fc60000000000 */
[----:B------:R-:W-:Y:S01]  /*1d60*/  FFMA R7, R62, R7, R29 ;  /* 0x000000073e077223 */ /* 0x000fe2000000001d */
[----:B------:R-:W-:Y:S01]  /*1d70*/  LEA R8, R11, R8, 0x6 ;  /* 0x000000080b087211 */ /* 0x000fe200078e30ff */
[----:B------:R-:W-:Y:S01]  /*1d80*/  FFMA R15, R78, R15, R55 ;  /* 0x0000000f4e0f7223 */ /* 0x000fe20000000037 */
[----:B------:R-:W-:Y:S02]  /*1d90*/  LEA R14, R9, R14, 0x6 ;  /* 0x0000000e090e7211 */ /* 0x000fe400078e30ff */
[----:B------:R-:W-:Y:S02]  /*1da0*/  MOV R79, R74 ;  /* 0x0000004a004f7202 */ /* 0x000fe40000000f00 */
[----:B------:R-:W-:Y:S01]  /*1db0*/  MOV R75, R60 ;  /* 0x0000003c004b7202 */ /* 0x000fe20000000f00 */
[----:B------:R-:W-:Y:S07]  /*1dc0*/  BRA.U !UP0, `(.L_x_1) ;  /* 0xffffffed08387547 */ /* 0x000fee000b83ffff */
.L_x_0:
[----:B------:R-:W0:Y:S01]  /*1dd0*/  S2R R23, SR_TID.X ;  /* 0x0000000000177919 */ /* 0x000e220000002100 */
[----:B------:R-:W1:Y:S01]  /*1de0*/  S2UR UR5, SR_CgaCtaId ;  /* 0x00000000000579c3 */ /* 0x000e620000008800 */
[C---:B------:R-:W-:Y:S01]  /*1df0*/  FSETP.GT.AND P0, PT, |R15|.reuse, 8.50705917302346158658e+37, PT ;  /* 0x7e8000000f00780b */ /* 0x040fe20003f04200 */
[C---:B------:R-:W-:Y:S01]  /*1e00*/  FMUL R4, R15.reuse, 8388608 ;  /* 0x4b0000000f047820 */ /* 0x040fe20000400000 */
[----:B------:R-:W-:Y:S01]  /*1e10*/  FSETP.GEU.AND P3, PT, |R15|, 1.175494350822287508e-38, PT ;  /* 0x008000000f00780b */ /* 0x000fe20003f6e200 */
[----:B------:R-:W-:Y:S01]  /*1e20*/  UMOV UR4, 0x400 ;  /* 0x0000040000047882 */ /* 0x000fe20000000000 */
[----:B------:R-:W-:-:S03]  /*1e30*/  MOV R16, R7 ;  /* 0x0000000700107202 */ /* 0x000fc60000000f00 */
[----:B------:R-:W-:Y:S01]  /*1e40*/  BAR.SYNC.DEFER_BLOCKING 0x0 ;  /* 0x0000000000007b1d */ /* 0x000fe20000010000 */
[C---:B------:R-:W-:Y:S02]  /*1e50*/  FSETP.GEU.AND P2, PT, R15.reuse, 1.175494350822287508e-38, PT ;  /* 0x008000000f00780b */ /* 0x040fe40003f4e000 */
[C---:B------:R-:W-:Y:S01]  /*1e60*/  FSETP.GEU.AND P1, PT, R16.reuse, 1.175494350822287508e-38, PT ;  /* 0x008000001000780b */ /* 0x040fe20003f2e000 */
[----:B------:R-:W-:Y:S01]  /*1e70*/  FMUL R3, R16, 8388608 ;  /* 0x4b00000010037820 */ /* 0x000fe20000400000 */
[----:B------:R-:W-:Y:S01]  /*1e80*/  FSEL R24, R4, R15, !P2 ;  /* 0x0000000f04187208 */ /* 0x000fe20005000000 */
[----:B------:R-:W-:-:S03]  /*1e90*/  @P0 FMUL R15, R15, 0.25 ;  /* 0x3e8000000f0f0820 */ /* 0x000fc60000400000 */
[----:B------:R-:W-:Y:S01]  /*1ea0*/  FSEL R19, R3, R16, !P1 ;  /* 0x0000001003137208 */ /* 0x000fe20004800000 */
[----:B------:R-:W-:Y:S01]  /*1eb0*/  @P0 FMUL R43, R43, 0.25 ;  /* 0x3e8000002b2b0820 */ /* 0x000fe20000400000 */
[----:B------:R-:W-:Y:S01]  /*1ec0*/  FSEL R3, RZ, -23, P1 ;  /* 0xc1b80000ff037808 */ /* 0x000fe20000800000 */
[----:B------:R-:W-:Y:S01]  /*1ed0*/  @!P3 FMUL R15, R15, 16777216 ;  /* 0x4b8000000f0fb820 */ /* 0x000fe20000400000 */
[----:B------:R-:W-:Y:S01]  /*1ee0*/  FSETP.GT.AND P1, PT, |R16|, 8.50705917302346158658e+37, PT ;  /* 0x7e8000001000780b */ /* 0x000fe20003f24200 */
[----:B------:R-:W-:Y:S01]  /*1ef0*/  @P0 FMUL R42, R42, 0.25 ;  /* 0x3e8000002a2a0820 */ /* 0x000fe20000400000 */
[----:B------:R-:W-:Y:S01]  /*1f00*/  @P0 FMUL R59, R59, 0.25 ;  /* 0x3e8000003b3b0820 */ /* 0x000fe20000400000 */
[----:B------:R-:W-:Y:S01]  /*1f10*/  @P0 FMUL R58, R58, 0.25 ;  /* 0x3e8000003a3a0820 */ /* 0x000fe20000400000 */
[----:B------:R-:W-:Y:S01]  /*1f20*/  @!P3 FMUL R43, R43, 16777216 ;  /* 0x4b8000002b2bb820 */ /* 0x000fe20000400000 */
[----:B-1----:R-:W-:Y:S01]  /*1f30*/  ULEA UR7, UR5, UR4, 0x18 ;  /* 0x0000000405077291 */ /* 0x002fe2000f8ec0ff */
[----:B------:R-:W-:Y:S01]  /*1f40*/  @!P3 FMUL R42, R42, 16777216 ;  /* 0x4b8000002a2ab820 */ /* 0x000fe20000400000 */
[----:B------:R-:W-:Y:S01]  /*1f50*/  @!P3 FMUL R59, R59, 16777216 ;  /* 0x4b8000003b3bb820 */ /* 0x000fe20000400000 */
[----:B------:R-:W-:Y:S01]  /*1f60*/  @!P3 FMUL R58, R58, 16777216 ;  /* 0x4b8000003a3ab820 */ /* 0x000fe20000400000 */
[----:B------:R-:W1:Y:S01]  /*1f70*/  LDCU.64 UR4, c[0x0][0x3e0] ;  /* 0x00007c00ff0477ac */ /* 0x000e620008000a00 */
[----:B------:R-:W-:-:S02]  /*1f80*/  ISETP.GE.U32.AND P3, PT, R19, 0x7f800000, PT ;  /* 0x7f8000001300780c */ /* 0x000fc40003f66070 */
[----:B0-----:R-:W-:Y:S01]  /*1f90*/  SHF.R.S32.HI R6, RZ, 0x5, R23 ;  /* 0x00000005ff067819 */ /* 0x001fe20000011417 */
[----:B------:R-:W-:Y:S01]  /*1fa0*/  @P1 FMUL R41, R41, 0.25 ;  /* 0x3e80000029291820 */ /* 0x000fe20000400000 */
[C---:B------:R-:W-:Y:S01]  /*1fb0*/  SHF.L.U32 R2, R23.reuse, 0x1, RZ ;  /* 0x0000000117027819 */ /* 0x040fe200000006ff */
[----:B------:R-:W-:Y:S01]  /*1fc0*/  @P1 FMUL R40, R40, 0.25 ;  /* 0x3e80000028281820 */ /* 0x000fe20000400000 */
[----:B------:R-:W-:Y:S01]  /*1fd0*/  SGXT R4, R6, 0x1 ;  /* 0x000000010604781a */ /* 0x000fe20000000200 */
[----:B------:R-:W-:Y:S01]  /*1fe0*/  @P1 FMUL R56, R56, 0.25 ;  /* 0x3e80000038381820 */ /* 0x000fe20000400000 */
[----:B------:R-:W-:Y:S01]  /*1ff0*/  LOP3.LUT R5, R23, 0x8, RZ, 0xc0, !PT ;  /* 0x0000000817057812 */ /* 0x000fe200078ec0ff */
[----:B------:R-:W-:Y:S01]  /*2000*/  @P1 FMUL R57, R57, 0.25 ;  /* 0x3e80000039391820 */ /* 0x000fe20000400000 */
[----:B------:R-:W-:Y:S02]  /*2010*/  LOP3.LUT R9, R4, 0x204, RZ, 0xc0, !PT ;  /* 0x0000020404097812 */ /* 0x000fe400078ec0ff */
[----:B------:R-:W-:-:S02]  /*2020*/  LEA.HI R13, R5, UR7, RZ, 0x1f ;  /* 0x00000007050d7c11 */ /* 0x000fc4000f8ff8ff */
[----:B------:R-:W-:Y:S02]  /*2030*/  LOP3.LUT R11, R9, 0x3c, R2, 0x78, !PT ;  /* 0x0000003c090b7812 */ /* 0x000fe400078e7802 */
[----:B------:R-:W-:Y:S01]  /*2040*/  FSEL R5, RZ, -23, P2 ;  /* 0xc1b80000ff057808 */ /* 0x000fe20001000000 */
[----:B------:R-:W0:Y:S01]  /*2050*/  MUFU.RCP R9, R15 ;  /* 0x0000000f00097308 */ /* 0x000e220000001000 */
[C---:B------:R-:W-:Y:S01]  /*2060*/  FSETP.GEU.AND P2, PT, |R16|.reuse, 1.175494350822287508e-38, PT ;  /* 0x008000001000780b */ /* 0x040fe20003f4e200 */
[----:B------:R-:W-:Y:S01]  /*2070*/  @P1 FMUL R16, R16, 0.25 ;  /* 0x3e80000010101820 */ /* 0x000fe20000400000 */
[----:B------:R-:W-:Y:S01]  /*2080*/  SHF.R.S32.HI R7, RZ, 0x4, R23 ;  /* 0x00000004ff077819 */ /* 0x000fe20000011417 */
[----:B-1----:R-:W-:Y:S01]  /*2090*/  UIMAD UR4, UR6, UR4, URZ ;  /* 0x00000004060472a4 */ /* 0x002fe2000f8e02ff */
[----:B------:R-:W-:Y:S02]  /*20a0*/  IADD3 R4, PT, PT, R19, -0x3f3504f3, RZ ;  /* 0xc0cafb0d13047810 */ /* 0x000fe40007ffe0ff */
[----:B------:R-:W-:Y:S01]  /*20b0*/  SGXT R7, R7, 0x1 ;  /* 0x000000010707781a */ /* 0x000fe20000000200 */
[----:B------:R-:W-:Y:S01]  /*20c0*/  USHF.L.U32 UR8, UR4, 0x1, URZ ;  /* 0x0000000104087899 */ /* 0x000fe200080006ff */
[----:B------:R-:W-:-:S02]  /*20d0*/  IADD3 R6, PT, PT, R24, -0x3f3504f3, RZ ;  /* 0xc0cafb0d18067810 */ /* 0x000fc40007ffe0ff */
[----:B------:R-:W-:Y:S02]  /*20e0*/  LOP3.LUT R4, R4, 0xff800000, RZ, 0xc0, !PT ;  /* 0xff80000004047812 */ /* 0x000fe400078ec0ff */
[----:B------:R-:W-:Y:S01]  /*20f0*/  LOP3.LUT R12, R7, 0x204, RZ, 0xc0, !PT ;  /* 0x00000204070c7812 */ /* 0x000fe200078ec0ff */
[----:B------:R-:W-:Y:S01]  /*2100*/  @!P2 FMUL R16, R16, 16777216 ;  /* 0x4b8000001010a820 */ /* 0x000fe20000400000 */
[----:B------:R-:W-:Y:S01]  /*2110*/  LOP3.LUT R7, R6, 0xff800000, RZ, 0xc0, !PT ;  /* 0xff80000006077812 */ /* 0x000fe200078ec0ff */
[----:B------:R-:W-:Y:S01]  /*2120*/  @!P2 FMUL R41, R41, 16777216 ;  /* 0x4b8000002929a820 */ /* 0x000fe20000400000 */
[----:B------:R-:W-:Y:S01]  /*2130*/  SHF.L.U32 R10, R23, 0x6, RZ ;  /* 0x00000006170a7819 */ /* 0x000fe200000006ff */
[C---:B0-----:R-:W-:Y:S01]  /*2140*/  FMUL R15, R9.reuse, R59 ;  /* 0x0000003b090f7220 */ /* 0x041fe20000400000 */
[----:B------:R-:W-:Y:S01]  /*2150*/  I2FP.F32.S32 R6, R4 ;  /* 0x0000000400067245 */ /* 0x000fe20000201400 */
[----:B------:R-:W-:Y:S01]  /*2160*/  FMUL R14, R9, R58 ;  /* 0x0000003a090e7220 */ /* 0x000fe20000400000 */
[----:B------:R-:W-:Y:S01]  /*2170*/  LOP3.LUT R18, R11, 0x40, R10, 0xf8, !PT ;  /* 0x000000400b127812 */ /* 0x000fe200078ef80a */
[C---:B------:R-:W-:Y:S01]  /*2180*/  FMUL R10, R9.reuse, R43 ;  /* 0x0000002b090a7220 */ /* 0x040fe20000400000 */
[----:B------:R-:W-:Y:S01]  /*2190*/  FMUL R11, R9, R42 ;  /* 0x0000002a090b7220 */ /* 0x000fe20000400000 */
[----:B------:R-:W-:Y:S01]  /*21a0*/  FFMA.FTZ R3, R6, 1.1920928955078125e-07, R3 ;  /* 0x3400000006037823 */ /* 0x000fe20000010003 */
[----:B------:R-:W-:Y:S01]  /*21b0*/  SHF.R.S32.HI R6, RZ, 0x3, R23 ;  /* 0x00000003ff067819 */ /* 0x000fe20000011417 */
[----:B------:R-:W0:Y:S01]  /*21c0*/  MUFU.RCP R9, R16 ;  /* 0x0000001000097308 */ /* 0x000e220000001000 */
[----:B------:R-:W-:Y:S01]  /*21d0*/  LOP3.LUT R22, R23, 0x10, RZ, 0xc0, !PT ;  /* 0x0000001017167812 */ /* 0x000fe200078ec0ff */
[----:B------:R-:W-:Y:S01]  /*21e0*/  @!P2 FMUL R40, R40, 16777216 ;  /* 0x4b8000002828a820 */ /* 0x000fe20000400000 */
[----:B------:R-:W-:Y:S01]  /*21f0*/  SGXT R6, R6, 0x1 ;  /* 0x000000010606781a */ /* 0x000fe20000000200 */
[----:B------:R-:W-:Y:S01]  /*2200*/  @!P2 FMUL R56, R56, 16777216 ;  /* 0x4b8000003838a820 */ /* 0x000fe20000400000 */
[----:B------:R-:W-:Y:S01]  /*2210*/  I2FP.F32.S32 R8, R7 ;  /* 0x0000000700087245 */ /* 0x000fe20000201400 */
[----:B------:R-:W-:Y:S01]  /*2220*/  @!P2 FMUL R57, R57, 16777216 ;  /* 0x4b8000003939a820 */ /* 0x000fe20000400000 */
[----:B------:R-:W-:-:S02]  /*2230*/  LOP3.LUT R17, R23, 0x20, RZ, 0xc0, !PT ;  /* 0x0000002017117812 */ /* 0x000fc400078ec0ff */
[----:B------:R-:W-:Y:S01]  /*2240*/  IADD3 R4, PT, PT, R19, -R4, RZ ;  /* 0x8000000413047210 */ /* 0x000fe20007ffe0ff */
[----:B------:R-:W-:Y:S01]  /*2250*/  FFMA.FTZ R8, R8, 1.1920928955078125e-07, R5 ;  /* 0x3400000008087823 */ /* 0x000fe20000010005 */
[----:B------:R-:W-:Y:S02]  /*2260*/  IADD3 R7, PT, PT, R24, -R7, RZ ;  /* 0x8000000718077210 */ /* 0x000fe40007ffe0ff */
[----:B------:R-:W-:Y:S01]  /*2270*/  SHF.L.U32 R25, R23, 0x3, RZ ;  /* 0x0000000317197819 */ /* 0x000fe200000006ff */
[----:B------:R-:W-:Y:S01]  /*2280*/  FADD R4, R4, -1 ;  /* 0xbf80000004047421 */ /* 0x000fe20000000000 */
[----:B------:R-:W-:Y:S01]  /*2290*/  LOP3.LUT R6, R6, 0x140, RZ, 0xc0, !PT ;  /* 0x0000014006067812 */ /* 0x000fe200078ec0ff */
[----:B------:R-:W-:Y:S01]  /*22a0*/  FADD R7, R7, -1 ;  /* 0xbf80000007077421 */ /* 0x000fe20000000000 */
[----:B------:R-:W-:Y:S01]  /*22b0*/  LEA R22, R22, R13, 0x2 ;  /* 0x0000000d16167211 */ /* 0x000fe200078e10ff */
[----:B0-----:R-:W-:Y:S01]  /*22c0*/  FMUL R16, R9, R56 ;  /* 0x0000003809107220 */ /* 0x001fe20000400000 */
[----:B------:R-:W-:-:S02]  /*22d0*/  LEA R17, R17, R12, 0x2 ;  /* 0x0000000c11117211 */ /* 0x000fc400078e10ff */
[----:B------:R-:W-:Y:S02]  /*22e0*/  MOV R13, 0x3dc6b27f ;  /* 0x3dc6b27f000d7802 */ /* 0x000fe40000000f00 */
[----:B------:R-:W-:Y:S02]  /*22f0*/  LOP3.LUT R12, R6, 0x38, R25, 0xf8, !PT ;  /* 0x00000038060c7812 */ /* 0x000fe400078ef819 */
[----:B------:R-:W-:Y:S01]  /*2300*/  F2FP.BF16.F32.PACK_AB R11, R11, R14 ;  /* 0x0000000e0b0b723e */ /* 0x000fe200000010ff */
[-C--:B------:R-:W-:Y:S01]  /*2310*/  FFMA.FTZ R5, R4, R13.reuse, -0.16845393180847167969 ;  /* 0xbe2c7f3004057423 */ /* 0x080fe2000001000d */
[----:B------:R-:W-:Y:S01]  /*2320*/  FFMA.FTZ R6, R7, R13, -0.16845393180847167969 ;  /* 0xbe2c7f3007067423 */ /* 0x000fe2000001000d */
[--C-:B------:R-:W-:Y:S01]  /*2330*/  LOP3.LUT R20, R12, 0x40, R23.reuse, 0x78, !PT ;  /* 0x000000400c147812 */ /* 0x100fe200078e7817 */
[C---:B------:R-:W-:Y:S01]  /*2340*/  FMUL R12, R9.reuse, R41 ;  /* 0x00000029090c7220 */ /* 0x040fe20000400000 */
[C---:B------:R-:W-:Y:S01]  /*2350*/  FMUL R13, R9.reuse, R40 ;  /* 0x00000028090d7220 */ /* 0x040fe20000400000 */
[----:B------:R-:W-:Y:S01]  /*2360*/  FMUL R9, R9, R57 ;  /* 0x0000003909097220 */ /* 0x000fe20000400000 */
[----:B------:R-:W-:Y:S01]  /*2370*/  FFMA.FTZ R5, R4, R5, 0.1716887056827545166 ;  /* 0x3e2fcf2a04057423 */ /* 0x000fe20000010005 */
[----:B------:R-:W-:Y:S01]  /*2380*/  F2FP.BF16.F32.PACK_AB R10, R10, R15 ;  /* 0x0000000f0a0a723e */ /* 0x000fe200000010ff */
[----:B------:R-:W-:Y:S01]  /*2390*/  FFMA.FTZ R6, R7, R6, 0.1716887056827545166 ;  /* 0x3e2fcf2a07067423 */ /* 0x000fe20000010006 */
[----:B------:R-:W-:Y:S01]  /*23a0*/  F2FP.BF16.F32.PACK_AB R13, R13, R16 ;  /* 0x000000100d0d723e */ /* 0x000fe200000010ff */
[----:B------:R-:W-:Y:S01]  /*23b0*/  FFMA.FTZ R5, R4, R5, -0.17900948226451873779 ;  /* 0xbe374e4304057423 */ /* 0x000fe20000010005 */
[----:B------:R-:W-:Y:S01]  /*23c0*/  F2FP.BF16.F32.PACK_AB R9, R12, R9 ;  /* 0x000000090c09723e */ /* 0x000fe200000010ff */
[C---:B------:R-:W-:Y:S01]  /*23d0*/  FFMA.FTZ R6, R7.reuse, R6, -0.17900948226451873779 ;  /* 0xbe374e4307067423 */ /* 0x040fe20000010006 */
[----:B------:R-:W-:Y:S01]  /*23e0*/  LOP3.LUT R12, R18, 0x40, RZ, 0x3c, !PT ;  /* 0x00000040120c7812 */ /* 0x000fe200078e3cff */
[----:B------:R-:W-:Y:S01]  /*23f0*/  STS [R18+UR7], R13 ;  /* 0x0000000d12007988 */ /* 0x000fe20008000807 */
[C---:B------:R-:W-:Y:S01]  /*2400*/  FFMA.FTZ R5, R4.reuse, R5, 0.20512372255325317383 ;  /* 0x3e520bf404057423 */ /* 0x040fe20000010005 */
[----:B------:R-:W-:Y:S01]  /*2410*/  FFMA.FTZ R6, R7, R6, 0.20512372255325317383 ;  /* 0x3e520bf407067423 */ /* 0x000fe20000010006 */
[----:B------:R-:W-:Y:S01]  /*2420*/  IADD3 R17, PT, PT, R17, R20, RZ ;  /* 0x0000001411117210 */ /* 0x000fe20007ffe0ff */
[----:B------:R0:W-:Y:S01]  /*2430*/  STS [R18+UR7+0x80], R9 ;  /* 0x0000800912007988 */ /* 0x0001e20008000807 */
[C---:B------:R-:W-:Y:S01]  /*2440*/  FFMA.FTZ R5, R4.reuse, R5, -0.24046532809734344482 ;  /* 0xbe763c8b04057423 */ /* 0x040fe20000010005 */
[C---:B------:R-:W-:Y:S01]  /*2450*/  FFMA.FTZ R6, R7.reuse, R6, -0.24046532809734344482 ;  /* 0xbe763c8b07067423 */ /* 0x040fe20000010006 */
[----:B------:R-:W1:Y:S01]  /*2460*/  LDC R16, c[0x0][0x3e8] ;  /* 0x0000fa00ff107b82 */ /* 0x000e620000000800 */
[----:B------:R2:W-:Y:S01]  /*2470*/  STS [R12+UR7+0x100], R11 ;  /* 0x0001000b0c007988 */ /* 0x0005e20008000807 */
[----:B------:R-:W-:Y:S01]  /*2480*/  FFMA.FTZ R5, R4, R5, 0.28857114911079406738 ;  /* 0x3e93bf9904057423 */ /* 0x000fe20000010005 */
[C---:B------:R-:W-:Y:S01]  /*2490*/  FFMA.FTZ R6, R7.reuse, R6, 0.28857114911079406738 ;  /* 0x3e93bf9907067423 */ /* 0x040fe20000010006 */
[----:B------:R-:W-:Y:S01]  /*24a0*/  ISETP.GE.U32.AND P1, PT, R24, 0x7f800000, PT ;  /* 0x7f8000001800780c */ /* 0x000fe20003f26070 */
[----:B------:R3:W-:Y:S01]  /*24b0*/  STS [R12+UR7+0x180], R10 ;  /* 0x0001800a0c007988 */ /* 0x0007e20008000807 */
[C---:B------:R-:W-:Y:S01]  /*24c0*/  FFMA.FTZ R5, R4.reuse, R5, -0.36067417263984680176 ;  /* 0xbeb8aa4904057423 */ /* 0x040fe20000010005 */
[----:B------:R-:W-:Y:S01]  /*24d0*/  FFMA.FTZ R6, R7, R6, -0.36067417263984680176 ;  /* 0xbeb8aa4907067423 */ /* 0x000fe20000010006 */
[----:B0-----:R-:W-:Y:S01]  /*24e0*/  LOP3.LUT R9, R17, 0x4, RZ, 0x3c, !PT ;  /* 0x0000000411097812 */ /* 0x001fe200078e3cff */
[----:B------:R-:W-:Y:S01]  /*24f0*/  BAR.SYNC.DEFER_BLOCKING 0x0 ;  /* 0x0000000000007b1d */ /* 0x000fe20000010000 */
[----:B------:R-:W-:Y:S01]  /*2500*/  FFMA.FTZ R5, R4, R5, 0.48089820146560668945 ;  /* 0x3ef6384a04057423 */ /* 0x000fe20000010005 */
[----:B------:R-:W-:Y:S01]  /*2510*/  FFMA.FTZ R6, R7, R6, 0.48089820146560668945 ;  /* 0x3ef6384a07067423 */ /* 0x000fe20000010006 */
[----:B--2---:R-:W-:-:S02]  /*2520*/  SHF.R.U32.HI R11, RZ, 0x5, R23 ;  /* 0x00000005ff0b7819 */ /* 0x004fc40000011617 */
[----:B------:R-:W-:-:S03]  /*2530*/  FFMA.FTZ R5, R4, R5, -0.72134751081466674805 ;  /* 0xbf38aa3b04057423 */ /* 0x000fc60000010005 */
[----:B------:R-:W0:Y:S01]  /*2540*/  LDC.64 R20, c[0x0][0x398] ;  /* 0x0000e600ff147b82 */ /* 0x000e220000000a00 */
[----:B------:R-:W-:Y:S01]  /*2550*/  FFMA.FTZ R6, R7, R6, -0.72134751081466674805 ;  /* 0xbf38aa3b07067423 */ /* 0x000fe20000010006 */
[----:B------:R-:W-:Y:S01]  /*2560*/  SGXT.U32 R11, R11, 0x2 ;  /* 0x000000020b0b781a */ /* 0x000fe20000000000 */
[C---:B------:R-:W-:Y:S01]  /*2570*/  FMUL R5, R4.reuse, R5 ;  /* 0x0000000504057220 */ /* 0x040fe20000400000 */
[----:B------:R-:W-:Y:S01]  /*2580*/  FSETP.NEU.AND P2, PT, R19, RZ, PT ;  /* 0x000000ff1300720b */ /* 0x000fe20003f4d000 */
[----:B------:R-:W-:Y:S01]  /*2590*/  FMUL R6, R7, R6 ;  /* 0x0000000607067220 */ /* 0x000fe20000400000 */
[----:B------:R-:W-:Y:S01]  /*25a0*/  LOP3.LUT P0, RZ, R23, 0x60, RZ, 0xc0, !PT ;  /* 0x0000006017ff7812 */ /* 0x000fe2000780c0ff */
[C---:B------:R-:W-:Y:S02]  /*25b0*/  FMUL R5, R4.reuse, R5 ;  /* 0x0000000504057220 */ /* 0x040fe40000400000 */
[----:B------:R-:W-:Y:S02]  /*25c0*/  FMUL R6, R7, R6 ;  /* 0x0000000607067220 */ /* 0x000fe40000400000 */
[----:B------:R-:W-:Y:S01]  /*25d0*/  FFMA.FTZ R4, R4, 1.4426950216293334961, R5 ;  /* 0x3fb8aa3b04047823 */ /* 0x000fe20000010005 */
[----:B------:R-:W-:Y:S01]  /*25e0*/  LOP3.LUT R5, R25, 0x38, RZ, 0xc0, !PT ;  /* 0x0000003819057812 */ /* 0x000fe200078ec0ff */
[----:B------:R-:W-:Y:S01]  /*25f0*/  FFMA.FTZ R7, R7, 1.4426950216293334961, R6 ;  /* 0x3fb8aa3b07077823 */ /* 0x000fe20000010006 */
[----:B-1----:R-:W-:-:S02]  /*2600*/  IMAD R6, R11, R16, RZ ;  /* 0x000000100b067224 */ /* 0x002fc400078e02ff */
[----:B------:R-:W-:Y:S01]  /*2610*/  FADD R3, R3, R4 ;  /* 0x0000000403037221 */ /* 0x000fe20000000000 */
[----:B------:R-:W-:Y:S02]  /*2620*/  IMAD R4, R0, UR5, RZ ;  /* 0x0000000500047c24 */ /* 0x000fe4000f8e02ff */
[----:B---3--:R-:W-:Y:S01]  /*2630*/  FADD R12, R8, R7 ;  /* 0x00000007080c7221 */ /* 0x008fe20000000000 */
[----:B------:R-:W1:Y:S01]  /*2640*/  LDS R17, [R17+UR7] ;  /* 0x0000000711117984 */ /* 0x000e620008000800 */
[----:B------:R-:W-:Y:S01]  /*2650*/  @P3 MOV R7, 0x7f800000 ;  /* 0x7f80000000073802 */ /* 0x000fe20000000f00 */
[----:B------:R-:W-:Y:S01]  /*2660*/  UIMAD.WIDE UR4, UR4, 0x2, URZ ;  /* 0x00000002040478a5 */ /* 0x000fe2000f8e02ff */
[----:B------:R-:W-:Y:S01]  /*2670*/  IADD3 R22, PT, PT, R5, R22, RZ ;  /* 0x0000001605167210 */ /* 0x000fe20007ffe0ff */
[----:B------:R2:W3:Y:S01]  /*2680*/  LDS R15, [R9+UR7] ;  /* 0x00000007090f7984 */ /* 0x0004e20008000800 */
[C---:B------:R-:W-:Y:S01]  /*2690*/  SHF.L.U32 R5, R4.reuse, 0x1, RZ ;  /* 0x0000000104057819 */ /* 0x040fe200000006ff */
[----:B------:R-:W-:Y:S01]  /*26a0*/  @P3 FFMA.FTZ R3, R19, R7, +INF ;  /* 0x7f80000013033423 */ /* 0x000fe20000010007 */
[----:B------:R-:W-:Y:S01]  /*26b0*/  IMAD.HI R4, R4, 0x2, RZ ;  /* 0x0000000204047827 */ /* 0x000fe200078e02ff */
[----:B------:R-:W-:Y:S01]  /*26c0*/  LEA R7, R16, R6, 0x2 ;  /* 0x0000000610077211 */ /* 0x000fe200078e10ff */
[----:B------:R-:W4:Y:S01]  /*26d0*/  LDC.64 R18, c[0x0][0x3a0] ;  /* 0x0000e800ff127b82 */ /* 0x000f220000000a00 */
[----:B0-----:R-:W-:-:S02]  /*26e0*/  IADD3 R10, P3, P4, R5, UR8, R20 ;  /* 0x00000008050a7c10 */ /* 0x001fc4000fc7e014 */
[----:B------:R-:W-:Y:S01]  /*26f0*/  @P1 MOV R5, 0x7f800000 ;  /* 0x7f80000000051802 */ /* 0x000fe20000000f00 */
[----:B------:R-:W0:Y:S01]  /*2700*/  LDCU UR4, c[0x0][0x3ec] ;  /* 0x00007d80ff0477ac */ /* 0x000e220008000800 */
[----:B------:R-:W-:Y:S02]  /*2710*/  IADD3.X R14, PT, PT, R4, UR5, R21, P3, P4 ;  /* 0x00000005040e7c10 */ /* 0x000fe40009fe8415 */
[----:B------:R-:W-:Y:S01]  /*2720*/  LEA R4, P4, R6, R10, 0x1 ;  /* 0x0000000a06047211 */ /* 0x000fe200078808ff */
[----:B------:R-:W-:Y:S01]  /*2730*/  @P1 FFMA.FTZ R12, R24, R5, +INF ;  /* 0x7f800000180c1423 */ /* 0x000fe20000010005 */
[----:B--2---:R-:W-:Y:S02]  /*2740*/  LEA R9, R16, R7, 0x2 ;  /* 0x0000000710097211 */ /* 0x004fe400078e10ff */
[----:B------:R-:W-:Y:S02]  /*2750*/  LEA.HI.X.SX32 R5, R6, R14, 0x1, P4 ;  /* 0x0000000e06057211 */ /* 0x000fe400020f0eff */
[----:B------:R-:W-:-:S02]  /*2760*/  LEA R6, P1, R7, R10, 0x1 ;  /* 0x0000000a07067211 */ /* 0x000fc400078208ff */
[----:B------:R-:W-:Y:S02]  /*2770*/  LEA R11, R16, R9, 0x2 ;  /* 0x00000009100b7211 */ /* 0x000fe400078e10ff */
[----:B------:R-:W-:Y:S02]  /*2780*/  LEA.HI.X.SX32 R7, R7, R14, 0x1, P1 ;  /* 0x0000000e07077211 */ /* 0x000fe400008f0eff */
[-C--:B------:R-:W-:Y:S02]  /*2790*/  LEA R8, P4, R9, R10.reuse, 0x1 ;  /* 0x0000000a09087211 */ /* 0x080fe400078808ff */
[----:B------:R-:W-:Y:S01]  /*27a0*/  LEA R10, P5, R11, R10, 0x1 ;  /* 0x0000000a0b0a7211 */ /* 0x000fe200078a08ff */
[----:B0-----:R-:W-:Y:S01]  /*27b0*/  UIMAD UR4, UR6, UR4, URZ ;  /* 0x00000004060472a4 */ /* 0x001fe2000f8e02ff */
[-C--:B------:R-:W-:Y:S02]  /*27c0*/  LEA.HI.X.SX32 R9, R9, R14.reuse, 0x1, P4 ;  /* 0x0000000e09097211 */ /* 0x080fe400020f0eff */
[----:B------:R-:W-:Y:S01]  /*27d0*/  LEA.HI.X.SX32 R11, R11, R14, 0x1, P5 ;  /* 0x0000000e0b0b7211 */ /* 0x000fe200028f0eff */
[----:B------:R-:W-:Y:S01]  /*27e0*/  USHF.L.U32 UR6, UR4, 0x2, URZ ;  /* 0x0000000204067899 */ /* 0x000fe200080006ff */
[----:B------:R-:W-:Y:S01]  /*27f0*/  FSETP.NEU.AND P3, PT, R24, RZ, PT ;  /* 0x000000ff1800720b */ /* 0x000fe20003f6d000 */
[----:B------:R-:W-:Y:S01]  /*2800*/  UIMAD.WIDE UR4, UR4, 0x4, URZ ;  /* 0x00000004040478a5 */ /* 0x000fe2000f8e02ff */
[----:B------:R-:W-:Y:S01]  /*2810*/  FSEL R3, R3, -INF , P2 ;  /* 0xff80000003037808 */ /* 0x000fe20001000000 */
[----:B-1----:R0:W-:Y:S01]  /*2820*/  STG.E.U16 desc[UR10][R4.64], R17 ;  /* 0x0000001104007986 */ /* 0x0021e2000c10150a */
[----:B------:R-:W-:-:S03]  /*2830*/  FSEL R13, R12, -INF , P3 ;  /* 0xff8000000c0d7808 */ /* 0x000fc60001800000 */
[----:B------:R-:W-:Y:S01]  /*2840*/  FFMA R12, R3, 0.69314718246459960938, R74 ;  /* 0x3f317218030c7823 */ /* 0x000fe2000000004a */
[----:B---3--:R1:W-:Y:S01]  /*2850*/  STG.E.U16 desc[UR10][R6.64], R15 ;  /* 0x0000000f06007986 */ /* 0x0083e2000c10150a */
[C---:B------:R-:W-:Y:S01]  /*2860*/  SHF.L.U32 R3, R0.reuse, 0x2, RZ ;  /* 0x0000000200037819 */ /* 0x040fe200000006ff */
[----:B------:R-:W-:Y:S01]  /*2870*/  FFMA R13, R13, 0.69314718246459960938, R60 ;  /* 0x3f3172180d0d7823 */ /* 0x000fe2000000003c */
[----:B------:R-:W-:Y:S01]  /*2880*/  IMAD.HI R0, R0, 0x4, RZ ;  /* 0x0000000400007827 */ /* 0x000fe200078e02ff */
[----:B0-----:R-:W-:Y:S02]  /*2890*/  PRMT R5, R17, 0x7632, R5 ;  /* 0x0000763211057816 */ /* 0x001fe40000000005 */
[----:B------:R-:W-:Y:S02]  /*28a0*/  LOP3.LUT R4, R2, 0x78, RZ, 0xc0, !PT ;  /* 0x0000007802047812 */ /* 0x000fe400078ec0ff */
[----:B-1----:R-:W-:Y:S01]  /*28b0*/  PRMT R7, R15, 0x7632, R7 ;  /* 0x000076320f077816 */ /* 0x002fe20000000007 */
[----:B------:R0:W-:Y:S01]  /*28c0*/  STG.E.U16 desc[UR10][R8.64], R5 ;  /* 0x0000000508007986 */ /* 0x0001e2000c10150a */
[----:B----4-:R-:W-:-:S03]  /*28d0*/  IADD3 R2, P1, P2, R3, UR6, R18 ;  /* 0x0000000603027c10 */ /* 0x010fc6000fa3e012 */
[----:B------:R0:W-:Y:S01]  /*28e0*/  STG.E.U16 desc[UR10][R10.64], R7 ;  /* 0x000000070a007986 */ /* 0x0001e2000c10150a */
[----:B------:R-:W-:Y:S01]  /*28f0*/  IADD3.X R3, PT, PT, R0, UR5, R19, P1, P2 ;  /* 0x0000000500037c10 */ /* 0x000fe20008fe4413 */
[----:B------:R-:W-:Y:S06]  /*2900*/  BAR.SYNC.DEFER_BLOCKING 0x0 ;  /* 0x0000000000007b1d */ /* 0x000fec0000010000 */
[----:B------:R0:W-:Y:S02]  /*2910*/  STS.64 [R4+UR7], R12 ;  /* 0x0000000c04007988 */ /* 0x0001e40008000a07 */
[----:B------:R-:W-:Y:S06]  /*2920*/  BAR.SYNC.DEFER_BLOCKING 0x0 ;  /* 0x0000000000007b1d */ /* 0x000fec0000010000 */
[----:B------:R-:W-:Y:S05]  /*2930*/  @P0 EXIT ;  /* 0x000000000000094d */ /* 0x000fea0003800000 */
[----:B0-----:R-:W0:Y:S04]  /*2940*/  LDS R5, [R22] ;  /* 0x0000000016057984 */ /* 0x001e280000000800 */
[----:B0-----:R-:W-:Y:S01]  /*2950*/  STG.E desc[UR10][R2.64], R5 ;  /* 0x0000000502007986 */ /* 0x001fe2000c10190a */
[----:B------:R-:W-:Y:S05]  /*2960*/  EXIT ;  /* 0x000000000000794d */ /* 0x000fea0003800000 */
.L_x_2:
[----:B------:R-:W-:-:S00]  /*2970*/  BRA `(.L_x_2) ;  /* 0xfffffffc00fc7947 */ /* 0x000fc0000383ffff */
[----:B------:R-:W-:-:S00]  /*2980*/  NOP ;  /* 0x0000000000007918 */ /* 0x000fc00000000000 */
[----:B------:R-:W-:-:S00]  /*2990*/  NOP ;  /* 0x0000000000007918 */ /* 0x000fc00000000000 */
[----:B------:R-:W-:-:S00]  /*29a0*/  NOP ;  /* 0x0000000000007918 */ /* 0x000fc00000000000 */
[----:B------:R-:W-:-:S00]  /*29b0*/  NOP ;  /* 0x0000000000007918 */ /* 0x000fc00000000000 */
[----:B------:R-:W-:-:S00]  /*29c0*/  NOP ;  /* 0x0000000000007918 */ /* 0x000fc00000000000 */
[----:B------:R-:W-:-:S00]  /*29d0*/  NOP ;  /* 0x0000000000007918 */ /* 0x000fc00000000000 */
[----:B------:R-:W-:-:S00]  /*29e0*/  NOP ;  /* 0x0000000000007918 */ /* 0x000fc00000000000 */
[----:B------:R-:W-:-:S00]  /*29f0*/  NOP ;  /* 0x0000000000007918 */ /* 0x000fc00000000000 */
.L_x_3:


//--------------------- .nv.global.init           --------------------------
	.section	.nv.global.init,"aw",@progbits
.nv.global.init:
	.type		_$_str,@object
	.size		_$_str,(.L_0 - _$_str)
_$_str:
        /*0000*/ 	.byte	0x5f, 0x5f, 0x43, 0x55, 0x44, 0x41, 0x5f, 0x46, 0x54, 0x5a, 0x00
.L_0:


//--------------------- .nv.shared.attn_fwd       --------------------------
	.section	.nv.shared.attn_fwd,"aw",@nobits
	.sectionflags	@""
	.align	16
	.zero		1024


//--------------------- .nv.shared.reserved.0     --------------------------
	.section	.nv.shared.reserved.0,"aw",@nobits
	.weak		__nv_reservedSMEM_offset_0_alias
	.size		__nv_reservedSMEM_offset_0_alias, 0, 64
	.other		__nv_reservedSMEM_offset_0_alias,@"STO_CUDA_RESERVED_SHARED STV_DEFAULT"
__nv_reservedSMEM_offset_0_alias:
	.zero		0
	.zero		64


//--------------------- .nv.constant0.attn_fwd    --------------------------
	.section	.nv.constant0.attn_fwd,"a",@progbits
	.sectionflags	@""
	.align	4
.nv.constant0.attn_fwd:
	.zero		1032


//--------------------- SYMBOLS --------------------------

	.type		.nv.reservedSmem.offset0,@object
	.size		.nv.reservedSmem.offset0,0x4
	.type		.nv.reservedSmem.cap,@object
	.size		.nv.reservedSmem.cap,0x4
